def matmul_kernel(
    a_ptr,
    b_ptr,
    c_ptr,
    M,
    N,
    K,
    stride_am,
    stride_ak,
    stride_bk,
    stride_bn,
    stride_cm,
    stride_cn,
    BLOCK_M: tl.constexpr,
    BLOCK_N: tl.constexpr,
    BLOCK_K: tl.constexpr,
    GROUP_M: tl.constexpr,
):
    pid = tl.program_id(axis=0)
    num_pid_m = tl.cdiv(M, BLOCK_M)
    num_pid_n = tl.cdiv(N, BLOCK_N)
    num_pid_in_group = GROUP_M * num_pid_n
    group_id = pid // num_pid_in_group
    first_pid_m = group_id * GROUP_M
    group_size_m = min(num_pid_m - first_pid_m, GROUP_M)
    pid_m = first_pid_m + ((pid % num_pid_in_group) % group_size_m)
    pid_n = (pid % num_pid_in_group) // group_size_m

    offs_am = (pid_m * BLOCK_M + tl.arange(0, BLOCK_M)) % M
    offs_bn = (pid_n * BLOCK_N + tl.arange(0, BLOCK_N)) % N
    offs_k = tl.arange(0, BLOCK_K)
    a_ptrs = a_ptr + offs_am[:, None] * stride_am + offs_k[None, :] * stride_ak
    b_ptrs = b_ptr + offs_k[:, None] * stride_bk + offs_bn[None, :] * stride_bn

    acc = tl.zeros((BLOCK_M, BLOCK_N), dtype=tl.float32)
    for kk in range(0, tl.cdiv(K, BLOCK_K)):
        a = tl.load(a_ptrs, mask=offs_k[None, :] < K - kk * BLOCK_K, other=0.0)
        b = tl.load(b_ptrs, mask=offs_k[:, None] < K - kk * BLOCK_K, other=0.0)
        acc = tl.dot(a, b, acc)
        a_ptrs += BLOCK_K * stride_ak
        b_ptrs += BLOCK_K * stride_bk

    c = acc.to(c_ptr.dtype.element_ty)
    offs_cm = pid_m * BLOCK_M + tl.arange(0, BLOCK_M)
    offs_cn = pid_n * BLOCK_N + tl.arange(0, BLOCK_N)
    c_ptrs = c_ptr + offs_cm[:, None] * stride_cm + offs_cn[None, :] * stride_cn
    mask = (offs_cm[:, None] < M) & (offs_cn[None, :] < N)
    tl.store(c_ptrs, c, mask=mask)

# config = {"BLOCK_K": 32, "BLOCK_M": 256, "BLOCK_N": 64, "GROUP_M": 4, "arch": "sm_90", "dtype": "fp8e5m2", "num_ctas": 1, "num_stages": 3, "num_warps": 4}
# arch = sm_90


// ===== COMPILED SASS (sm_90a) =====

	.target	sm_90a

	.elftype	@"ET_EXEC"


//--------------------- .note.nv.tkinfo           --------------------------
	.section	.note.nv.tkinfo,"",@"SHT_NOTE"
	.sectionflags	@"SHF_NOTE_NV_TKINFO"
	.tkinfo
        /*0018*/ 	.word	0x00000002
        /*0030*/ 	.string	""
        /*0030*/ 	.string	"ptxas"
        /*0030*/ 	.string	"Cuda compilation tools, release 13.0, V13.0.88"
        /*0030*/ 	.string	"Build cuda_13.0.r13.0/compiler.36424714_0"
        /*0030*/ 	.string	"-v  -suppress-debug-info  -lineinfo  -arch sm_90a "



//--------------------- .note.nv.cuinfo           --------------------------
	.section	.note.nv.cuinfo,"",@"SHT_NOTE"
	.sectionflags	@"SHF_NOTE_NV_CUINFO"
        /*0018*/ 	.short	0x0002
        /*001a*/ 	.short	0x005a
        /*001c*/ 	.short	0x0082
	.zero		2


//--------------------- .nv.info                  --------------------------
	.section	.nv.info,"",@"SHT_CUDA_INFO"
	.align	4


	//----- nvinfo : EIATTR_REGCOUNT
	.align		4
        /*0000*/ 	.byte	0x04, 0x2f
        /*0002*/ 	.short	(.L_1 - .L_0)
	.align		4
.L_0:
        /*0004*/ 	.word	index@(matmul_kernel)
        /*0008*/ 	.word	0x000000ff


	//----- nvinfo : EIATTR_FRAME_SIZE
	.align		4
.L_1:
        /*000c*/ 	.byte	0x04, 0x11
        /*000e*/ 	.short	(.L_3 - .L_2)
	.align		4
.L_2:
        /*0010*/ 	.word	index@(matmul_kernel)
        /*0014*/ 	.word	0x00000170


	//----- nvinfo : EIATTR_MIN_STACK_SIZE
	.align		4
.L_3:
        /*0018*/ 	.byte	0x04, 0x12
        /*001a*/ 	.short	(.L_5 - .L_4)
	.align		4
.L_4:
        /*001c*/ 	.word	index@(matmul_kernel)
        /*0020*/ 	.word	0x00000170
.L_5:


//--------------------- .nv.compat                --------------------------
	.section	.nv.compat,"",@"SHT_CUDA_COMPAT_INFO"
	.align	4
        /*0000*/ 	.byte	0x02, 0x09, 0x01, 0x00, 0x02, 0x02, 0x04, 0x00, 0x02, 0x05, 0x05, 0x00, 0x03, 0x07, 0x01, 0x01
        /*0010*/ 	.byte	0x02, 0x03, 0x00, 0x00, 0x02, 0x06, 0x01, 0x00, 0x04, 0x0b, 0x08, 0x00, 0x00, 0x00, 0x00, 0x00
        /*0020*/ 	.byte	0x00, 0x00, 0x00, 0x00


//--------------------- .nv.info.matmul_kernel    --------------------------
	.section	.nv.info.matmul_kernel,"",@"SHT_CUDA_INFO"
	.sectionflags	@""
	.align	4


	//----- nvinfo : EIATTR_CUDA_API_VERSION
	.align		4
        /*0000*/ 	.byte	0x04, 0x37
        /*0002*/ 	.short	(.L_7 - .L_6)
.L_6:
        /*0004*/ 	.word	0x00000082


	//----- nvinfo : EIATTR_KPARAM_INFO
	.align		4
.L_7:
        /*0008*/ 	.byte	0x04, 0x17
        /*000a*/ 	.short	(.L_9 - .L_8)
.L_8:
        /*000c*/ 	.word	0x00000000
        /*0010*/ 	.short	0x000d
        /*0012*/ 	.short	0x0048
        /*0014*/ 	.byte	0x00, 0xf4, 0x21, 0x00


	//----- nvinfo : EIATTR_KPARAM_INFO
	.align		4
.L_9:
        /*0018*/ 	.byte	0x04, 0x17
        /*001a*/ 	.short	(.L_11 - .L_10)
.L_10:
        /*001c*/ 	.word	0x00000000
        /*0020*/ 	.short	0x000c
        /*0022*/ 	.short	0x0040
        /*0024*/ 	.byte	0x00, 0xf4, 0x21, 0x00


	//----- nvinfo : EIATTR_KPARAM_INFO
	.align		4
.L_11:
        /*0028*/ 	.byte	0x04, 0x17
        /*002a*/ 	.short	(.L_13 - .L_12)
.L_12:
        /*002c*/ 	.word	0x00000000
        /*0030*/ 	.short	0x000b
        /*0032*/ 	.short	0x0038
        /*0034*/ 	.byte	0x00, 0xf0, 0x11, 0x00


	//----- nvinfo : EIATTR_KPARAM_INFO
	.align		4
.L_13:
        /*0038*/ 	.byte	0x04, 0x17
        /*003a*/ 	.short	(.L_15 - .L_14)
.L_14:
        /*003c*/ 	.word	0x00000000
        /*0040*/ 	.short	0x000a
        /*0042*/ 	.short	0x0034
        /*0044*/ 	.byte	0x00, 0xf0, 0x11, 0x00


	//----- nvinfo : EIATTR_KPARAM_INFO
	.align		4
.L_15:
        /*0048*/ 	.byte	0x04, 0x17
        /*004a*/ 	.short	(.L_17 - .L_16)
.L_16:
        /*004c*/ 	.word	0x00000000
        /*0050*/ 	.short	0x0009
        /*0052*/ 	.short	0x0030
        /*0054*/ 	.byte	0x00, 0xf0, 0x11, 0x00


	//----- nvinfo : EIATTR_KPARAM_INFO
	.align		4
.L_17:
        /*0058*/ 	.byte	0x04, 0x17
        /*005a*/ 	.short	(.L_19 - .L_18)
.L_18:
        /*005c*/ 	.word	0x00000000
        /*0060*/ 	.short	0x0008
        /*0062*/ 	.short	0x002c
        /*0064*/ 	.byte	0x00, 0xf0, 0x11, 0x00


	//----- nvinfo : EIATTR_KPARAM_INFO
	.align		4
.L_19:
        /*0068*/ 	.byte	0x04, 0x17
        /*006a*/ 	.short	(.L_21 - .L_20)
.L_20:
        /*006c*/ 	.word	0x00000000
        /*0070*/ 	.short	0x0007
        /*0072*/ 	.short	0x0028
        /*0074*/ 	.byte	0x00, 0xf0, 0x11, 0x00


	//----- nvinfo : EIATTR_KPARAM_INFO
	.align		4
.L_21:
        /*0078*/ 	.byte	0x04, 0x17
        /*007a*/ 	.short	(.L_23 - .L_22)
.L_22:
        /*007c*/ 	.word	0x00000000
        /*0080*/ 	.short	0x0006
        /*0082*/ 	.short	0x0024
        /*0084*/ 	.byte	0x00, 0xf0, 0x11, 0x00


	//----- nvinfo : EIATTR_KPARAM_INFO
	.align		4
.L_23:
        /*0088*/ 	.byte	0x04, 0x17
        /*008a*/ 	.short	(.L_25 - .L_24)
.L_24:
        /*008c*/ 	.word	0x00000000
        /*0090*/ 	.short	0x0005
        /*0092*/ 	.short	0x0020
        /*0094*/ 	.byte	0x00, 0xf0, 0x11, 0x00


	//----- nvinfo : EIATTR_KPARAM_INFO
	.align		4
.L_25:
        /*0098*/ 	.byte	0x04, 0x17
        /*009a*/ 	.short	(.L_27 - .L_26)
.L_26:
        /*009c*/ 	.word	0x00000000
        /*00a0*/ 	.short	0x0004
        /*00a2*/ 	.short	0x001c
        /*00a4*/ 	.byte	0x00, 0xf0, 0x11, 0x00


	//----- nvinfo : EIATTR_KPARAM_INFO
	.align		4
.L_27:
        /*00a8*/ 	.byte	0x04, 0x17
        /*00aa*/ 	.short	(.L_29 - .L_28)
.L_28:
        /*00ac*/ 	.word	0x00000000
        /*00b0*/ 	.short	0x0003
        /*00b2*/ 	.short	0x0018
        /*00b4*/ 	.byte	0x00, 0xf0, 0x11, 0x00


	//----- nvinfo : EIATTR_KPARAM_INFO
	.align		4
.L_29:
        /*00b8*/ 	.byte	0x04, 0x17
        /*00ba*/ 	.short	(.L_31 - .L_30)
.L_30:
        /*00bc*/ 	.word	0x00000000
        /*00c0*/ 	.short	0x0002
        /*00c2*/ 	.short	0x0010
        /*00c4*/ 	.byte	0x00, 0xf4, 0x21, 0x00


	//----- nvinfo : EIATTR_KPARAM_INFO
	.align		4
.L_31:
        /*00c8*/ 	.byte	0x04, 0x17
        /*00ca*/ 	.short	(.L_33 - .L_32)
.L_32:
        /*00cc*/ 	.word	0x00000000
        /*00d0*/ 	.short	0x0001
        /*00d2*/ 	.short	0x0008
        /*00d4*/ 	.byte	0x00, 0xf4, 0x21, 0x00


	//----- nvinfo : EIATTR_KPARAM_INFO
	.align		4
.L_33:
        /*00d8*/ 	.byte	0x04, 0x17
        /*00da*/ 	.short	(.L_35 - .L_34)
.L_34:
        /*00dc*/ 	.word	0x00000000
        /*00e0*/ 	.short	0x0000
        /*00e2*/ 	.short	0x0000
        /*00e4*/ 	.byte	0x00, 0xf4, 0x21, 0x00


	//----- nvinfo : EIATTR_SPARSE_MMA_MASK
	.align		4
.L_35:
        /*00e8*/ 	.byte	0x03, 0x50
        /*00ea*/ 	.short	0x0000


	//----- nvinfo : EIATTR_MAXREG_COUNT
	.align		4
        /*00ec*/ 	.byte	0x03, 0x1b
        /*00ee*/ 	.short	0x00ff


	//----- nvinfo : EIATTR_NUM_BARRIERS
	.align		4
        /*00f0*/ 	.byte	0x02, 0x4c
        /*00f2*/ 	.byte	0x01
	.zero		1


	//----- nvinfo : EIATTR_ANNOTATIONS
	.align		4
        /*00f4*/ 	.byte	0x04, 0x55
        /*00f6*/ 	.short	(.L_37 - .L_36)


	//   ....[0]....
.L_36:
        /*00f8*/ 	.word	0x00000001
        /*00fc*/ 	.byte	0x00, 0x24, 0x00, 0x00, 0x01, 0x00, 0x00, 0x00, 0x60, 0x24, 0x00, 0x00, 0x01, 0x00, 0x00, 0x00
        /* <DEDUP_REMOVED lines=90> */
        /*06ac*/ 	.byte	0xf0, 0x4c, 0x00, 0x00, 0x01, 0x00, 0x00, 0x00, 0x20, 0x4d, 0x00, 0x00


	//----- nvinfo : EIATTR_MERCURY_ISA_VERSION
	.align		4
.L_37:
        /*06b8*/ 	.byte	0x03, 0x5f
        /*06ba*/ 	.short	0x0101


	//----- nvinfo : EIATTR_EXIT_INSTR_OFFSETS
	.align		4
        /*06bc*/ 	.byte	0x04, 0x1c
        /*06be*/ 	.short	(.L_39 - .L_38)


	//   ....[0]....
.L_38:
        /*06c0*/ 	.word	0x0000bd80


	//   ....[1]....
        /*06c4*/ 	.word	0x0000bda0


	//----- nvinfo : EIATTR_REQNTID
	.align		4
.L_39:
        /*06c8*/ 	.byte	0x04, 0x10
        /*06ca*/ 	.short	(.L_41 - .L_40)
.L_40:
        /*06cc*/ 	.word	0x00000080
        /*06d0*/ 	.word	0x00000001
        /*06d4*/ 	.word	0x00000001


	//----- nvinfo : EIATTR_CBANK_PARAM_SIZE
	.align		4
.L_41:
        /*06d8*/ 	.byte	0x03, 0x19
        /*06da*/ 	.short	0x0050


	//----- nvinfo : EIATTR_PARAM_CBANK
	.align		4
        /*06dc*/ 	.byte	0x04, 0x0a
        /*06de*/ 	.short	(.L_43 - .L_42)
	.align		4
.L_42:
        /*06e0*/ 	.word	index@(.nv.constant0.matmul_kernel)
        /*06e4*/ 	.short	0x0210
        /*06e6*/ 	.short	0x0050


	//----- nvinfo : EIATTR_SW_WAR
	.align		4
.L_43:
        /*06e8*/ 	.byte	0x04, 0x36
        /*06ea*/ 	.short	(.L_45 - .L_44)
.L_44:
        /*06ec*/ 	.word	0x00000008
.L_45:


//--------------------- .nv.callgraph             --------------------------
	.section	.nv.callgraph,"",@"SHT_CUDA_CALLGRAPH"
	.align	4
	.sectionentsize	8
	.align		4
        /*0000*/ 	.word	0x00000000
	.align		4
        /*0004*/ 	.word	0xffffffff
	.align		4
        /*0008*/ 	.word	0x00000000
	.align		4
        /*000c*/ 	.word	0xfffffffe
	.align		4
        /*0010*/ 	.word	0x00000000
	.align		4
        /*0014*/ 	.word	0xfffffffd
	.align		4
        /*0018*/ 	.word	0x00000000
	.align		4
        /*001c*/ 	.word	0xfffffffc


//--------------------- .text.matmul_kernel       --------------------------
	.section	.text.matmul_kernel,"ax",@progbits
	.align	128
        .global         matmul_kernel
        .type           matmul_kernel,@function
        .size           matmul_kernel,(.L_x_3 - matmul_kernel)
        .other          matmul_kernel,@"STO_CUDA_ENTRY STV_DEFAULT"
matmul_kernel:
.text.matmul_kernel:
[----:B------:R-:W0:Y:S08]  /*0000*/  LDC R1, c[0x0][0x28] ;  /* 0x00000a00ff017b82 */ /* 0x000e300000000800 */
[----:B------:R-:W1:Y:S01]  /*0010*/  LDC.64 R2, c[0x0][0x228] ;  /* 0x00008a00ff027b82 */ /* 0x000e620000000a00 */
[----:B------:R-:W2:Y:S01]  /*0020*/  S2R R7, SR_CTAID.X ;  /* 0x0000000000077919 */ /* 0x000ea20000002500 */
[----:B------:R-:W-:Y:S01]  /*0030*/  ULDC UR5, c[0x0][0x230] ;  /* 0x00008c0000057ab9 */ /* 0x000fe20000000800 */
[----:B------:R-:W-:Y:S01]  /*0040*/  UMOV UR12, 0x400 ;  /* 0x00000400000c7882 */ /* 0x000fe20000000000 */
[----:B------:R-:W-:Y:S01]  /*0050*/  UIADD3 UR5, UR5, 0x1f, URZ ;  /* 0x0000001f05057890 */ /* 0x000fe2000fffe03f */
[----:B------:R-:W3:Y:S01]  /*0060*/  S2R R14, SR_TID.X ;  /* 0x00000000000e7919 */ /* 0x000ee20000002100 */
[----:B------:R-:W-:Y:S01]  /*0070*/  ULDC.64 UR14, c[0x0][0x208] ;  /* 0x00008200000e7ab9 */ /* 0x000fe20000000a00 */
[----:B0-----:R-:W-:Y:S01]  /*0080*/  VIADD R1, R1, 0xfffffe90 ;  /* 0xfffffe9001017836 */ /* 0x001fe20000000000 */
[----:B------:R-:W0:Y:S01]  /*0090*/  S2UR UR4, SR_CgaCtaId ;  /* 0x00000000000479c3 */ /* 0x000e220000008800 */
[----:B------:R-:W-:Y:S01]  /*00a0*/  UISETP.GE.AND UP0, UPT, UR5, 0x20, UPT ;  /* 0x000000200500788c */ /* 0x000fe2000bf06270 */
[----:B------:R-:W-:-:S02]  /*00b0*/  CS2R R120, SRZ ;  /* 0x0000000000787805 */ /* 0x000fc4000001ff00 */
[----:B------:R-:W-:Y:S02]  /*00c0*/  CS2R R122, SRZ ;  /* 0x00000000007a7805 */ /* 0x000fe4000001ff00 */
[----:B------:R-:W-:Y:S02]  /*00d0*/  CS2R R124, SRZ ;  /* 0x00000000007c7805 */ /* 0x000fe4000001ff00 */
[----:B------:R-:W-:Y:S02]  /*00e0*/  CS2R R126, SRZ ;  /* 0x00000000007e7805 */ /* 0x000fe4000001ff00 */
[----:B------:R-:W-:Y:S02]  /*00f0*/  CS2R R128, SRZ ;  /* 0x0000000000807805 */ /* 0x000fe4000001ff00 */
[----:B------:R-:W-:Y:S02]  /*0100*/  CS2R R130, SRZ ;  /* 0x0000000000827805 */ /* 0x000fe4000001ff00 */
[----:B------:R-:W-:-:S02]  /*0110*/  CS2R R132, SRZ ;  /* 0x0000000000847805 */ /* 0x000fc4000001ff00 */
[----:B------:R-:W-:Y:S02]  /*0120*/  CS2R R134, SRZ ;  /* 0x0000000000867805 */ /* 0x000fe4000001ff00 */
[----:B------:R-:W-:Y:S02]  /*0130*/  CS2R R136, SRZ ;  /* 0x0000000000887805 */ /* 0x000fe4000001ff00 */
[----:B------:R-:W-:Y:S02]  /*0140*/  CS2R R138, SRZ ;  /* 0x00000000008a7805 */ /* 0x000fe4000001ff00 */
[----:B------:R-:W-:Y:S02]  /*0150*/  CS2R R140, SRZ ;  /* 0x00000000008c7805 */ /* 0x000fe4000001ff00 */
[----:B------:R-:W-:Y:S02]  /*0160*/  CS2R R142, SRZ ;  /* 0x00000000008e7805 */ /* 0x000fe4000001ff00 */
[----:B------:R-:W-:-:S02]  /*0170*/  CS2R R144, SRZ ;  /* 0x0000000000907805 */ /* 0x000fc4000001ff00 */
[----:B------:R-:W-:Y:S01]  /*0180*/  CS2R R146, SRZ ;  /* 0x0000000000927805 */ /* 0x000fe2000001ff00 */
[----:B-1----:R-:W-:Y:S01]  /*0190*/  VIADD R0, R3, 0x3f ;  /* 0x0000003f03007836 */ /* 0x002fe20000000000 */
[----:B------:R-:W-:Y:S02]  /*01a0*/  CS2R R148, SRZ ;  /* 0x0000000000947805 */ /* 0x000fe4000001ff00 */
[----:B------:R-:W-:Y:S02]  /*01b0*/  CS2R R150, SRZ ;  /* 0x0000000000967805 */ /* 0x000fe4000001ff00 */
[----:B------:R-:W-:Y:S02]  /*01c0*/  CS2R R88, SRZ ;  /* 0x0000000000587805 */ /* 0x000fe4000001ff00 */
[----:B------:R-:W-:Y:S02]  /*01d0*/  CS2R R90, SRZ ;  /* 0x00000000005a7805 */ /* 0x000fe4000001ff00 */
[----:B------:R-:W-:-:S02]  /*01e0*/  SHF.R.S32.HI R5, RZ, 0x1f, R0 ;  /* 0x0000001fff057819 */ /* 0x000fc40000011400 */
[----:B------:R-:W-:Y:S02]  /*01f0*/  CS2R R92, SRZ ;  /* 0x00000000005c7805 */ /* 0x000fe4000001ff00 */
[----:B------:R-:W-:Y:S01]  /*0200*/  CS2R R94, SRZ ;  /* 0x00000000005e7805 */ /* 0x000fe2000001ff00 */
[----:B0-----:R-:W-:Y:S01]  /*0210*/  ULEA UR12, UR4, UR12, 0x18 ;  /* 0x0000000c040c7291 */ /* 0x001fe2000f8ec03f */
[----:B------:R-:W-:Y:S02]  /*0220*/  LEA.HI R5, R5, R0, RZ, 0x6 ;  /* 0x0000000005057211 */ /* 0x000fe400078f30ff */
[----:B------:R-:W-:Y:S02]  /*0230*/  CS2R R96, SRZ ;  /* 0x0000000000607805 */ /* 0x000fe4000001ff00 */
[----:B--2---:R-:W-:Y:S02]  /*0240*/  IABS R10, R7 ;  /* 0x00000007000a7213 */ /* 0x004fe40000000000 */
[----:B------:R-:W-:-:S02]  /*0250*/  CS2R R98, SRZ ;  /* 0x0000000000627805 */ /* 0x000fc4000001ff00 */
[----:B------:R-:W-:Y:S02]  /*0260*/  SHF.R.S32.HI R5, RZ, 0x6, R5 ;  /* 0x00000006ff057819 */ /* 0x000fe40000011405 */
[----:B------:R-:W-:Y:S02]  /*0270*/  CS2R R100, SRZ ;  /* 0x0000000000647805 */ /* 0x000fe4000001ff00 */
[----:B---3--:R-:W-:Y:S02]  /*0280*/  LOP3.LUT R15, R14, 0x7f, RZ, 0xc0, !PT ;  /* 0x0000007f0e0f7812 */ /* 0x008fe400078ec0ff */
[----:B------:R-:W-:Y:S02]  /*0290*/  CS2R R102, SRZ ;  /* 0x0000000000667805 */ /* 0x000fe4000001ff00 */
[----:B------:R-:W-:Y:S01]  /*02a0*/  CS2R R104, SRZ ;  /* 0x0000000000687805 */ /* 0x000fe2000001ff00 */
[----:B------:R-:W-:Y:S01]  /*02b0*/  IMAD.SHL.U32 R6, R5, 0x4, RZ ;  /* 0x0000000405067824 */ /* 0x000fe200078e00ff */
[----:B------:R-:W-:-:S02]  /*02c0*/  CS2R R106, SRZ ;  /* 0x00000000006a7805 */ /* 0x000fc4000001ff00 */
[----:B------:R-:W-:Y:S02]  /*02d0*/  CS2R R108, SRZ ;  /* 0x00000000006c7805 */ /* 0x000fe4000001ff00 */
[----:B------:R-:W-:Y:S02]  /*02e0*/  CS2R R110, SRZ ;  /* 0x00000000006e7805 */ /* 0x000fe4000001ff00 */
[----:B------:R-:W-:Y:S02]  /*02f0*/  CS2R R112, SRZ ;  /* 0x0000000000707805 */ /* 0x000fe4000001ff00 */
[-C--:B------:R-:W-:Y:S02]  /*0300*/  IABS R9, R6.reuse ;  /* 0x0000000600097213 */ /* 0x080fe40000000000 */
[----:B------:R-:W-:Y:S02]  /*0310*/  CS2R R114, SRZ ;  /* 0x0000000000727805 */ /* 0x000fe4000001ff00 */
[----:B------:R-:W-:-:S02]  /*0320*/  IABS R12, R6 ;  /* 0x00000006000c7213 */ /* 0x000fc40000000000 */
[----:B------:R-:W-:Y:S01]  /*0330*/  CS2R R116, SRZ ;  /* 0x0000000000747805 */ /* 0x000fe2000001ff00 */
[----:B------:R-:W0:Y:S01]  /*0340*/  I2F.RP R0, R9 ;  /* 0x0000000900007306 */ /* 0x000e220000209400 */
        /* <DEDUP_REMOVED lines=13> */
[----:B------:R-:W-:Y:S01]  /*0420*/  CS2R R80, SRZ ;  /* 0x0000000000507805 */ /* 0x000fe2000001ff00 */
[----:B0-----:R-:W0:Y:S01]  /*0430*/  MUFU.RCP R0, R0 ;  /* 0x0000000000007308 */ /* 0x001e220000001000 */
        /* <DEDUP_REMOVED lines=16> */
[----:B0-----:R-:W-:Y:S01]  /*0540*/  VIADD R4, R0, 0xffffffe ;  /* 0x0ffffffe00047836 */ /* 0x001fe20000000000 */
[----:B------:R-:W-:Y:S01]  /*0550*/  CS2R R50, SRZ ;  /* 0x0000000000327805 */ /* 0x000fe2000001ff00 */
[----:B------:R-:W-:Y:S01]  /*0560*/  IMAD.MOV R0, RZ, RZ, -R12 ;  /* 0x000000ffff007224 */ /* 0x000fe200078e0a0c */
[----:B------:R-:W-:Y:S01]  /*0570*/  CS2R R52, SRZ ;  /* 0x0000000000347805 */ /* 0x000fe2000001ff00 */
[----:B------:R0:W1:Y:S01]  /*0580*/  F2I.FTZ.U32.TRUNC.NTZ R5, R4 ;  /* 0x0000000400057305 */ /* 0x000062000021f000 */
[----:B------:R-:W-:Y:S01]  /*0590*/  CS2R R54, SRZ ;  /* 0x0000000000367805 */ /* 0x000fe2000001ff00 */
[----:B0-----:R-:W-:Y:S02]  /*05a0*/  IMAD.MOV.U32 R4, RZ, RZ, RZ ;  /* 0x000000ffff047224 */ /* 0x001fe400078e00ff */
[----:B-1----:R-:W-:-:S04]  /*05b0*/  IMAD.MOV R8, RZ, RZ, -R5 ;  /* 0x000000ffff087224 */ /* 0x002fc800078e0a05 */
[----:B------:R-:W-:Y:S02]  /*05c0*/  IMAD R11, R8, R9, RZ ;  /* 0x00000009080b7224 */ /* 0x000fe400078e02ff */
[----:B------:R-:W-:Y:S02]  /*05d0*/  IMAD.MOV.U32 R8, RZ, RZ, R10 ;  /* 0x000000ffff087224 */ /* 0x000fe400078e000a */
[----:B------:R-:W-:-:S06]  /*05e0*/  IMAD.HI.U32 R5, R5, R11, R4 ;  /* 0x0000000b05057227 */ /* 0x000fcc00078e0004 */
[----:B------:R-:W-:-:S04]  /*05f0*/  IMAD.HI.U32 R5, R5, R8, RZ ;  /* 0x0000000805057227 */ /* 0x000fc800078e00ff */
[----:B------:R-:W-:-:S05]  /*0600*/  IMAD R0, R5, R0, R8 ;  /* 0x0000000005007224 */ /* 0x000fca00078e0208 */
[----:B------:R-:W-:-:S13]  /*0610*/  ISETP.GT.U32.AND P1, PT, R9, R0, PT ;  /* 0x000000000900720c */ /* 0x000fda0003f24070 */
[----:B------:R-:W-:Y:S02]  /*0620*/  @!P1 IMAD.IADD R0, R0, 0x1, -R9 ;  /* 0x0000000100009824 */ /* 0x000fe400078e0a09 */
[----:B------:R-:W-:Y:S01]  /*0630*/  @!P1 VIADD R5, R5, 0x1 ;  /* 0x0000000105059836 */ /* 0x000fe20000000000 */
[----:B------:R-:W-:Y:S02]  /*0640*/  ISETP.NE.AND P1, PT, R6, RZ, PT ;  /* 0x000000ff0600720c */ /* 0x000fe40003f25270 */
[----:B------:R-:W-:Y:S02]  /*0650*/  ISETP.GE.U32.AND P0, PT, R0, R9, PT ;  /* 0x000000090000720c */ /* 0x000fe40003f06070 */
[----:B------:R-:W-:-:S04]  /*0660*/  LOP3.LUT R0, R7, R6, RZ, 0x3c, !PT ;  /* 0x0000000607007212 */ /* 0x000fc800078e3cff */
[----:B------:R-:W-:Y:S01]  /*0670*/  ISETP.GE.AND P2, PT, R0, RZ, PT ;  /* 0x000000ff0000720c */ /* 0x000fe20003f46270 */
[----:B------:R-:W-:-:S06]  /*0680*/  VIADD R0, R2, 0xff ;  /* 0x000000ff02007836 */ /* 0x000fcc0000000000 */
[----:B------:R-:W-:-:S04]  /*0690*/  @P0 VIADD R5, R5, 0x1 ;  /* 0x0000000105050836 */ /* 0x000fc80000000000 */
[----:B------:R-:W-:Y:S01]  /*06a0*/  IMAD.MOV.U32 R4, RZ, RZ, R5 ;  /* 0x000000ffff047224 */ /* 0x000fe200078e0005 */
[----:B------:R-:W-:-:S03]  /*06b0*/  SHF.R.S32.HI R5, RZ, 0x1f, R0 ;  /* 0x0000001fff057819 */ /* 0x000fc60000011400 */
[----:B------:R-:W-:Y:S01]  /*06c0*/  @!P2 IMAD.MOV R4, RZ, RZ, -R4 ;  /* 0x000000ffff04a224 */ /* 0x000fe200078e0a04 */
[----:B------:R-:W-:Y:S02]  /*06d0*/  @!P1 LOP3.LUT R4, RZ, R6, RZ, 0x33, !PT ;  /* 0x00000006ff049212 */ /* 0x000fe400078e33ff */
[----:B------:R-:W-:-:S03]  /*06e0*/  LEA.HI R5, R5, R0, RZ, 0x8 ;  /* 0x0000000005057211 */ /* 0x000fc600078f40ff */
[----:B------:R-:W-:Y:S02]  /*06f0*/  IMAD.SHL.U32 R8, R4, 0x4, RZ ;  /* 0x0000000404087824 */ /* 0x000fe400078e00ff */
[----:B------:R-:W-:-:S03]  /*0700*/  IMAD.MOV R4, RZ, RZ, -R4 ;  /* 0x000000ffff047224 */ /* 0x000fc600078e0a04 */
[----:B------:R-:W-:Y:S01]  /*0710*/  LEA.HI.SX32 R5, R5, -R8, 0x18 ;  /* 0x8000000805057211 */ /* 0x000fe200078fc2ff */
[----:B------:R-:W-:-:S03]  /*0720*/  IMAD R6, R6, R4, R7 ;  /* 0x0000000406067224 */ /* 0x000fc600078e0207 */
[----:B------:R-:W-:Y:S02]  /*0730*/  VIMNMX R13, R5, 0x4, PT ;  /* 0x00000004050d7848 */ /* 0x000fe40003fe0100 */
[----:B------:R-:W-:Y:S02]  /*0740*/  IABS R11, R6 ;  /* 0x00000006000b7213 */ /* 0x000fe40000000000 */
[----:B------:R-:W-:-:S04]  /*0750*/  IABS R9, R13 ;  /* 0x0000000d00097213 */ /* 0x000fc80000000000 */
[----:B------:R-:W0:Y:S08]  /*0760*/  I2F.RP R0, R9 ;  /* 0x0000000900007306 */ /* 0x000e300000209400 */
[----:B0-----:R-:W0:Y:S02]  /*0770*/  MUFU.RCP R0, R0 ;  /* 0x0000000000007308 */ /* 0x001e240000001000 */
[----:B0-----:R-:W-:-:S06]  /*0780*/  VIADD R5, R0, 0xffffffe ;  /* 0x0ffffffe00057836 */ /* 0x001fcc0000000000 */
[----:B------:R-:W0:Y:S02]  /*0790*/  F2I.FTZ.U32.TRUNC.NTZ R5, R5 ;  /* 0x0000000500057305 */ /* 0x000e24000021f000 */
[----:B0-----:R-:W-:-:S04]  /*07a0*/  IMAD.MOV R10, RZ, RZ, -R5 ;  /* 0x000000ffff0a7224 */ /* 0x001fc800078e0a05 */
[----:B------:R-:W-:Y:S01]  /*07b0*/  IMAD.MOV.U32 R4, RZ, RZ, R10 ;  /* 0x000000ffff047224 */ /* 0x000fe200078e000a */
[----:B------:R-:W-:-:S03]  /*07c0*/  IABS R10, R13 ;  /* 0x0000000d000a7213 */ /* 0x000fc60000000000 */
[----:B------:R-:W-:Y:S02]  /*07d0*/  IMAD R7, R4, R9, RZ ;  /* 0x0000000904077224 */ /* 0x000fe400078e02ff */
[----:B------:R-:W-:Y:S02]  /*07e0*/  IMAD.MOV.U32 R4, RZ, RZ, RZ ;  /* 0x000000ffff047224 */ /* 0x000fe400078e00ff */
[----:B------:R-:W-:Y:S02]  /*07f0*/  IMAD.MOV R0, RZ, RZ, -R10 ;  /* 0x000000ffff007224 */ /* 0x000fe400078e0a0a */
        /* <DEDUP_REMOVED lines=9> */
[----:B------:R-:W-:-:S07]  /*0890*/  ISETP.GE.AND P2, PT, R0, RZ, PT ;  /* 0x000000ff0000720c */ /* 0x000fce0003f46270 */
[----:B------:R-:W-:Y:S01]  /*08a0*/  @P0 VIADD R4, R4, 0x1 ;  /* 0x0000000104040836 */ /* 0x000fe20000000000 */
[----:B------:R-:W-:-:S05]  /*08b0*/  PLOP3.LUT P0, PT, PT, PT, UP0, 0x80, 0x0 ;  /* 0x000000000000781c */ /* 0x000fca0003f0f008 */
[----:B------:R-:W-:Y:S01]  /*08c0*/  @!P2 IMAD.MOV R4, RZ, RZ, -R4 ;  /* 0x000000ffff04a224 */ /* 0x000fe200078e0a04 */
[----:B------:R-:W-:-:S05]  /*08d0*/  @!P1 LOP3.LUT R4, RZ, R13, RZ, 0x33, !PT ;  /* 0x0000000dff049212 */ /* 0x000fca00078e33ff */
[----:B------:R-:W-:Y:S02]  /*08e0*/  IMAD.MOV R0, RZ, RZ, -R4 ;  /* 0x000000ffff007224 */ /* 0x000fe400078e0a04 */
[----:B------:R-:W-:Y:S02]  /*08f0*/  IMAD.SHL.U32 R7, R4, 0x40, RZ ;  /* 0x0000004004077824 */ /* 0x000fe400078e00ff */
[----:B------:R-:W-:-:S04]  /*0900*/  IMAD R0, R13, R0, R6 ;  /* 0x000000000d007224 */ /* 0x000fc800078e0206 */
[----:B------:R-:W-:-:S04]  /*0910*/  IMAD.IADD R0, R8, 0x1, R0 ;  /* 0x0000000108007824 */ /* 0x000fc800078e0200 */
[----:B------:R-:W-:Y:S01]  /*0920*/  IMAD R6, R0, 0x100, R15 ;  /* 0x0000010000067824 */ /* 0x000fe200078e020f */
[----:B------:R-:W-:-:S03]  /*0930*/  LOP3.LUT R0, R14, 0x60, RZ, 0xc0, !PT ;  /* 0x000000600e007812 */ /* 0x000fc600078ec0ff */
[----:B------:R-:W-:Y:S01]  /*0940*/  VIADD R8, R6, 0x80 ;  /* 0x0000008006087836 */ /* 0x000fe20000000000 */
[----:B------:R-:W-:Y:S06]  /*0950*/  @!P0 BRA `(.L_x_0) ;  /* 0x00000054002c8947 */ /* 0x000fec0003800000 */
[----:B------:R-:W-:Y:S01]  /*0960*/  IABS R18, R2 ;  /* 0x0000000200127213 */ /* 0x000fe20000000000 */
[----:B------:R-:W-:Y:S01]  /*0970*/  ULDC UR4, c[0x0][0x240] ;  /* 0x0000900000047ab9 */ /* 0x000fe20000000800 */
[----:B------:R-:W-:Y:S01]  /*0980*/  IABS R27, R3 ;  /* 0x00000003001b7213 */ /* 0x000fe20000000000 */
[----:B------:R-:W-:Y:S01]  /*0990*/  ULDC.64 UR8, c[0x0][0x218] ;  /* 0x0000860000087ab9 */ /* 0x000fe20000000a00 */
[----:B------:R-:W0:Y:S01]  /*09a0*/  I2F.RP R10, R18 ;  /* 0x00000012000a7306 */ /* 0x000e220000209400 */
[----:B------:R-:W-:Y:S01]  /*09b0*/  IABS R12, R8 ;  /* 0x00000008000c7213 */ /* 0x000fe20000000000 */
[----:B------:R-:W-:Y:S01]  /*09c0*/  ULDC UR16, c[0x0][0x234] ;  /* 0x00008d0000107ab9 */ /* 0x000fe20000000800 */
[----:B------:R-:W-:Y:S01]  /*09d0*/  IABS R13, R6 ;  /* 0x00000006000d7213 */ /* 0x000fe20000000000 */
[----:B------:R-:W-:Y:S01]  /*09e0*/  USHF.R.S32.HI UR6, URZ, 0x1f, UR5 ;  /* 0x0000001f3f067899 */ /* 0x000fe20008011405 */
[----:B------:R-:W-:Y:S01]  /*09f0*/  LEA.HI R32, R0, R7, RZ, 0x1b ;  /* 0x0000000700207211 */ /* 0x000fe200078fd8ff */
[----:B------:R-:W-:Y:S01]  /*0a00*/  ULDC UR11, c[0x0][0x23c] ;  /* 0x00008f00000b7ab9 */ /* 0x000fe20000000800 */
[----:B------:R-:W-:Y:S01]  /*0a10*/  ISETP.GE.AND P6, PT, R8, RZ, PT ;  /* 0x000000ff0800720c */ /* 0x000fe20003fc6270 */
[----:B------:R-:W1:Y:S01]  /*0a20*/  I2F.RP R9, R27 ;  /* 0x0000001b00097306 */ /* 0x000e620000209400 */
[----:B------:R-:W-:Y:S01]  /*0a30*/  IABS R31, R32 ;  /* 0x00000020001f7213 */ /* 0x000fe20000000000 */
[C---:B------:R-:W-:Y:S01]  /*0a40*/  VIADD R0, R32.reuse, 0x3c ;  /* 0x0000003c20007836 */ /* 0x040fe20000000000 */
[----:B------:R-:W-:Y:S01]  /*0a50*/  ULEA.HI UR6, UR6, UR5, URZ, 0x5 ;  /* 0x0000000506067291 */ /* 0x000fe2000f8f283f */
[C---:B------:R-:W-:Y:S01]  /*0a60*/  VIADD R19, R32.reuse, 0x38 ;  /* 0x0000003820137836 */ /* 0x040fe20000000000 */
[----:B------:R-:W-:Y:S01]  /*0a70*/  UIADD3 UR7, UR12, 0x2000, URZ ;  /* 0x000020000c077890 */ /* 0x000fe2000fffe03f */
[----:B------:R-:W-:Y:S01]  /*0a80*/  VIADD R20, R32, 0x34 ;  /* 0x0000003420147836 */ /* 0x000fe20000000000 */
[----:B------:R-:W-:Y:S01]  /*0a90*/  ISETP.GE.AND P3, PT, R0, RZ, PT ;  /* 0x000000ff0000720c */ /* 0x000fe20003f66270 */
[----:B0-----:R-:W0:Y:S01]  /*0aa0*/  MUFU.RCP R10, R10 ;  /* 0x0000000a000a7308 */ /* 0x001e220000001000 */
[----:B------:R-:W-:Y:S01]  /*0ab0*/  IABS R15, R19 ;  /* 0x00000013000f7213 */ /* 0x000fe20000000000 */
[C---:B------:R-:W-:Y:S01]  /*0ac0*/  VIADD R33, R32.reuse, 0x28 ;  /* 0x0000002820217836 */ /* 0x040fe20000000000 */
[----:B------:R-:W-:Y:S01]  /*0ad0*/  IABS R17, R20 ;  /* 0x0000001400117213 */ /* 0x000fe20000000000 */
[C---:B------:R-:W-:Y:S01]  /*0ae0*/  VIADD R34, R32.reuse, 0x24 ;  /* 0x0000002420227836 */ /* 0x040fe20000000000 */
[----:B------:R-:W-:Y:S01]  /*0af0*/  ISETP.GE.AND P4, PT, R19, RZ, PT ;  /* 0x000000ff1300720c */ /* 0x000fe20003f86270 */
[----:B------:R-:W-:Y:S01]  /*0b00*/  VIADD R19, R32, 0x30 ;  /* 0x0000003020137836 */ /* 0x000fe20000000000 */
[----:B------:R-:W-:Y:S01]  /*0b10*/  ISETP.GE.AND P5, PT, R20, RZ, PT ;  /* 0x000000ff1400720c */ /* 0x000fe20003fa6270 */
[----:B-1----:R-:W1:Y:S01]  /*0b20*/  MUFU.RCP R9, R9 ;  /* 0x0000000900097308 */ /* 0x002e620000001000 */
[C---:B------:R-:W-:Y:S01]  /*0b30*/  VIADD R20, R32.reuse, 0x2c ;  /* 0x0000002c20147836 */ /* 0x040fe20000000000 */
[----:B------:R-:W-:Y:S01]  /*0b40*/  USHF.R.S32.HI UR13, URZ, 0x5, UR6 ;  /* 0x000000053f0d7899 */ /* 0x000fe20008011406 */
[C---:B------:R-:W-:Y:S01]  /*0b50*/  VIADD R35, R32.reuse, 0x20 ;  /* 0x0000002020237836 */ /* 0x040fe20000000000 */
[----:B------:R-:W-:Y:S01]  /*0b60*/  ULDC UR18, c[0x0][0x230] ;  /* 0x00008c0000127ab9 */ /* 0x000fe20000000800 */
[C---:B------:R-:W-:Y:S01]  /*0b70*/  VIADD R36, R32.reuse, 0x1c ;  /* 0x0000001c20247836 */ /* 0x040fe20000000000 */
[----:B------:R-:W-:Y:S01]  /*0b80*/  ULDC UR19, c[0x0][0x210] ;  /* 0x0000840000137ab9 */ /* 0x000fe20000000800 */
[----:B------:R-:W-:Y:S01]  /*0b90*/  VIADD R37, R32, 0x18 ;  /* 0x0000001820257836 */ /* 0x000fe20000000000 */
[----:B------:R-:W-:Y:S01]  /*0ba0*/  IABS R21, R35 ;  /* 0x0000002300157213 */ /* 0x000fe20000000000 */
[----:B0-----:R-:W-:Y:S01]  /*0bb0*/  VIADD R4, R10, 0xffffffe ;  /* 0x0ffffffe0a047836 */ /* 0x001fe20000000000 */
[----:B------:R-:W-:Y:S01]  /*0bc0*/  IABS R23, R36 ;  /* 0x0000002400177213 */ /* 0x000fe20000000000 */
[C---:B------:R-:W-:Y:S01]  /*0bd0*/  VIADD R38, R32.reuse, 0x14 ;  /* 0x0000001420267836 */ /* 0x040fe20000000000 */
[----:B------:R-:W-:Y:S01]  /*0be0*/  IABS R25, R37 ;  /* 0x0000002500197213 */ /* 0x000fe20000000000 */
[----:B------:R0:W2:Y:S01]  /*0bf0*/  F2I.FTZ.U32.TRUNC.NTZ R5, R4 ;  /* 0x0000000400057305 */ /* 0x0000a2000021f000 */
[C---:B------:R-:W-:Y:S01]  /*0c00*/  VIADD R39, R32.reuse, 0x10 ;  /* 0x0000001020277836 */ /* 0x040fe20000000000 */
[----:B------:R-:W-:Y:S01]  /*0c10*/  USHF.L.U32 UR52, UR11, 0x5, URZ ;  /* 0x000000050b347899 */ /* 0x000fe2000800063f */
[----:B------:R-:W-:Y:S01]  /*0c20*/  IABS R26, R38 ;  /* 0x00000026001a7213 */ /* 0x000fe20000000000 */
[----:B-1----:R-:W-:Y:S01]  /*0c30*/  VIADD R10, R9, 0xffffffe ;  /* 0x0ffffffe090a7836 */ /* 0x002fe20000000000 */
[----:B------:R-:W-:Y:S01]  /*0c40*/  USHF.R.U32.HI UR7, URZ, 0x4, UR7 ;  /* 0x000000043f077899 */ /* 0x000fe20008011607 */
[C---:B------:R-:W-:Y:S01]  /*0c50*/  VIADD R40, R32.reuse, 0xc ;  /* 0x0000000c20287836 */ /* 0x040fe20000000000 */
[----:B------:R-:W-:Y:S01]  /*0c60*/  CS2R R120, SRZ ;  /* 0x0000000000787805 */ /* 0x000fe2000001ff00 */
[C---:B------:R-:W-:Y:S01]  /*0c70*/  VIADD R41, R32.reuse, 0x8 ;  /* 0x0000000820297836 */ /* 0x040fe20000000000 */
[----:B------:R-:W-:Y:S01]  /*0c80*/  CS2R R122, SRZ ;  /* 0x00000000007a7805 */ /* 0x000fe2000001ff00 */
[----:B0-----:R-:W-:Y:S01]  /*0c90*/  IMAD.MOV.U32 R4, RZ, RZ, RZ ;  /* 0x000000ffff047224 */ /* 0x001fe200078e00ff */
[----:B------:R-:W-:Y:S01]  /*0ca0*/  CS2R R124, SRZ ;  /* 0x00000000007c7805 */ /* 0x000fe2000001ff00 */
[----:B------:R-:W-:Y:S01]  /*0cb0*/  VIADD R42, R32, 0x4 ;  /* 0x00000004202a7836 */ /* 0x000fe20000000000 */
[----:B------:R-:W-:-:S02]  /*0cc0*/  IABS R28, R41 ;  /* 0x00000029001c7213 */ /* 0x000fc40000000000 */
[----:B------:R-:W-:Y:S01]  /*0cd0*/  CS2R R126, SRZ ;  /* 0x00000000007e7805 */ /* 0x000fe2000001ff00 */
[----:B--2---:R-:W-:Y:S01]  /*0ce0*/  IMAD.MOV R11, RZ, RZ, -R5 ;  /* 0x000000ffff0b7224 */ /* 0x004fe200078e0a05 */
[----:B------:R-:W-:Y:S02]  /*0cf0*/  CS2R R128, SRZ ;  /* 0x0000000000807805 */ /* 0x000fe4000001ff00 */
[----:B------:R-:W-:Y:S02]  /*0d00*/  IABS R29, R42 ;  /* 0x0000002a001d7213 */ /* 0x000fe40000000000 */
[----:B------:R-:W-:Y:S01]  /*0d10*/  CS2R R130, SRZ ;  /* 0x0000000000827805 */ /* 0x000fe2000001ff00 */
[----:B------:R-:W-:Y:S01]  /*0d20*/  IMAD R11, R11, R18, RZ ;  /* 0x000000120b0b7224 */ /* 0x000fe200078e02ff */
[----:B------:R-:W-:Y:S02]  /*0d30*/  CS2R R132, SRZ ;  /* 0x0000000000847805 */ /* 0x000fe4000001ff00 */
[----:B------:R-:W-:-:S02]  /*0d40*/  CS2R R134, SRZ ;  /* 0x0000000000867805 */ /* 0x000fc4000001ff00 */
[----:B------:R-:W-:Y:S01]  /*0d50*/  CS2R R136, SRZ ;  /* 0x0000000000887805 */ /* 0x000fe2000001ff00 */
[----:B------:R-:W-:Y:S01]  /*0d60*/  IMAD.HI.U32 R11, R5, R11, R4 ;  /* 0x0000000b050b7227 */ /* 0x000fe200078e0004 */
[----:B------:R-:W-:Y:S01]  /*0d70*/  CS2R R138, SRZ ;  /* 0x00000000008a7805 */ /* 0x000fe2000001ff00 */
[----:B------:R-:W0:Y:S01]  /*0d80*/  F2I.FTZ.U32.TRUNC.NTZ R5, R10 ;  /* 0x0000000a00057305 */ /* 0x000e22000021f000 */
[----:B------:R-:W-:Y:S02]  /*0d90*/  CS2R R140, SRZ ;  /* 0x00000000008c7805 */ /* 0x000fe4000001ff00 */
[----:B------:R-:W-:Y:S02]  /*0da0*/  CS2R R142, SRZ ;  /* 0x00000000008e7805 */ /* 0x000fe4000001ff00 */
[----:B------:R-:W-:Y:S01]  /*0db0*/  CS2R R144, SRZ ;  /* 0x0000000000907805 */ /* 0x000fe2000001ff00 */
[----:B------:R-:W-:Y:S01]  /*0dc0*/  IMAD.HI.U32 R4, R11, R12, RZ ;  /* 0x0000000c0b047227 */ /* 0x000fe200078e00ff */
[----:B------:R-:W-:-:S02]  /*0dd0*/  CS2R R146, SRZ ;  /* 0x0000000000927805 */ /* 0x000fc4000001ff00 */
[----:B------:R-:W-:Y:S02]  /*0de0*/  CS2R R148, SRZ ;  /* 0x0000000000947805 */ /* 0x000fe4000001ff00 */
[----:B------:R-:W-:Y:S01]  /*0df0*/  CS2R R150, SRZ ;  /* 0x0000000000967805 */ /* 0x000fe2000001ff00 */
[----:B------:R-:W-:Y:S01]  /*0e00*/  IMAD.HI.U32 R11, R11, R13, RZ ;  /* 0x0000000d0b0b7227 */ /* 0x000fe200078e00ff */
[----:B------:R-:W-:Y:S02]  /*0e10*/  CS2R R88, SRZ ;  /* 0x0000000000587805 */ /* 0x000fe4000001ff00 */
[----:B------:R-:W-:Y:S02]  /*0e20*/  CS2R R90, SRZ ;  /* 0x00000000005a7805 */ /* 0x000fe4000001ff00 */
[----:B------:R-:W-:Y:S01]  /*0e30*/  CS2R R92, SRZ ;  /* 0x00000000005c7805 */ /* 0x000fe2000001ff00 */
[----:B------:R-:W-:Y:S01]  /*0e40*/  IMAD.MOV R9, RZ, RZ, -R4 ;  /* 0x000000ffff097224 */ /* 0x000fe200078e0a04 */
[----:B------:R-:W-:Y:S01]  /*0e50*/  CS2R R94, SRZ ;  /* 0x00000000005e7805 */ /* 0x000fe2000001ff00 */
[----:B------:R-:W-:Y:S01]  /*0e60*/  IMAD.MOV R4, RZ, RZ, -R11 ;  /* 0x000000ffff047224 */ /* 0x000fe200078e0a0b */
[----:B------:R-:W-:Y:S01]  /*0e70*/  CS2R R96, SRZ ;  /* 0x0000000000607805 */ /* 0x000fe2000001ff00 */
[C---:B------:R-:W-:Y:S01]  /*0e80*/  IMAD R11, R18.reuse, R9, R12 ;  /* 0x00000009120b7224 */ /* 0x040fe200078e020c */
[----:B------:R-:W-:Y:S01]  /*0e90*/  CS2R R98, SRZ ;  /* 0x0000000000627805 */ /* 0x000fe2000001ff00 */
[----:B0-----:R-:W-:Y:S01]  /*0ea0*/  IMAD.MOV R9, RZ, RZ, -R5 ;  /* 0x000000ffff097224 */ /* 0x001fe200078e0a05 */
[----:B------:R-:W-:Y:S01]  /*0eb0*/  CS2R R100, SRZ ;  /* 0x0000000000647805 */ /* 0x000fe2000001ff00 */
[C---:B------:R-:W-:Y:S01]  /*0ec0*/  IMAD R12, R18.reuse, R4, R13 ;  /* 0x00000004120c7224 */ /* 0x040fe200078e020d */
[----:B------:R-:W-:Y:S01]  /*0ed0*/  ISETP.GT.U32.AND P0, PT, R18, R11, PT ;  /* 0x0000000b1200720c */ /* 0x000fe20003f04070 */
[----:B------:R-:W-:Y:S01]  /*0ee0*/  IMAD.MOV.U32 R4, RZ, RZ, R9 ;  /* 0x000000ffff047224 */ /* 0x000fe200078e0009 */
[----:B------:R-:W-:-:S02]  /*0ef0*/  IABS R13, R0 ;  /* 0x00000000000d7213 */ /* 0x000fc40000000000 */
[----:B------:R-:W-:Y:S02]  /*0f00*/  CS2R R102, SRZ ;  /* 0x0000000000667805 */ /* 0x000fe4000001ff00 */
[----:B------:R-:W-:Y:S01]  /*0f10*/  ISETP.GT.U32.AND P1, PT, R18, R12, PT ;  /* 0x0000000c1200720c */ /* 0x000fe20003f24070 */
[----:B------:R-:W-:Y:S01]  /*0f20*/  IMAD R9, R4, R27, RZ ;  /* 0x0000001b04097224 */ /* 0x000fe200078e02ff */
[----:B------:R-:W-:Y:S01]  /*0f30*/  CS2R R104, SRZ ;  /* 0x0000000000687805 */ /* 0x000fe2000001ff00 */
[----:B------:R-:W-:Y:S01]  /*0f40*/  IMAD.MOV.U32 R4, RZ, RZ, RZ ;  /* 0x000000ffff047224 */ /* 0x000fe200078e00ff */
[----:B------:R-:W-:Y:S02]  /*0f50*/  CS2R R106, SRZ ;  /* 0x00000000006a7805 */ /* 0x000fe4000001ff00 */
[----:B------:R-:W-:Y:S02]  /*0f60*/  CS2R R108, SRZ ;  /* 0x00000000006c7805 */ /* 0x000fe4000001ff00 */
[----:B------:R-:W-:Y:S01]  /*0f70*/  CS2R R110, SRZ ;  /* 0x00000000006e7805 */ /* 0x000fe2000001ff00 */
[----:B------:R-:W-:Y:S01]  /*0f80*/  IMAD.HI.U32 R4, R5, R9, R4 ;  /* 0x0000000905047227 */ /* 0x000fe200078e0004 */
[----:B------:R-:W-:-:S02]  /*0f90*/  CS2R R112, SRZ ;  /* 0x0000000000707805 */ /* 0x000fc4000001ff00 */
[----:B------:R-:W-:Y:S02]  /*0fa0*/  CS2R R114, SRZ ;  /* 0x0000000000727805 */ /* 0x000fe4000001ff00 */
[----:B------:R-:W-:Y:S01]  /*0fb0*/  CS2R R116, SRZ ;  /* 0x0000000000747805 */ /* 0x000fe2000001ff00 */
[--C-:B------:R-:W-:Y:S01]  /*0fc0*/  @!P0 IMAD.IADD R11, R11, 0x1, -R18.reuse ;  /* 0x000000010b0b8824 */ /* 0x100fe200078e0a12 */
[----:B------:R-:W-:Y:S01]  /*0fd0*/  CS2R R118, SRZ ;  /* 0x0000000000767805 */ /* 0x000fe2000001ff00 */
[----:B------:R-:W-:Y:S01]  /*0fe0*/  IMAD.HI.U32 R5, R4, R13, RZ ;  /* 0x0000000d04057227 */ /* 0x000fe200078e00ff */
[----:B------:R-:W-:Y:S02]  /*0ff0*/  CS2R R56, SRZ ;  /* 0x0000000000387805 */ /* 0x000fe4000001ff00 */
[----:B------:R-:W-:Y:S02]  /*1000*/  CS2R R58, SRZ ;  /* 0x00000000003a7805 */ /* 0x000fe4000001ff00 */
[----:B------:R-:W-:Y:S01]  /*1010*/  ISETP.GT.U32.AND P0, PT, R18, R11, PT ;  /* 0x0000000b1200720c */ /* 0x000fe20003f04070 */
[----:B------:R-:W-:Y:S01]  /*1020*/  @!P1 IMAD.IADD R12, R12, 0x1, -R18 ;  /* 0x000000010c0c9824 */ /* 0x000fe200078e0a12 */
[----:B------:R-:W-:Y:S01]  /*1030*/  CS2R R60, SRZ ;  /* 0x00000000003c7805 */ /* 0x000fe2000001ff00 */
[----:B------:R-:W-:Y:S01]  /*1040*/  IMAD.MOV R0, RZ, RZ, -R5 ;  /* 0x000000ffff007224 */ /* 0x000fe200078e0a05 */
[----:B------:R-:W-:Y:S01]  /*1050*/  CS2R R62, SRZ ;  /* 0x00000000003e7805 */ /* 0x000fe2000001ff00 */
[----:B------:R-:W-:Y:S01]  /*1060*/  IMAD.HI.U32 R9, R4, R15, RZ ;  /* 0x0000000f04097227 */ /* 0x000fe200078e00ff */
[----:B------:R-:W-:-:S02]  /*1070*/  ISETP.GT.U32.AND P1, PT, R18, R12, PT ;  /* 0x0000000c1200720c */ /* 0x000fc40003f24070 */
[----:B------:R-:W-:Y:S02]  /*1080*/  CS2R R64, SRZ ;  /* 0x0000000000407805 */ /* 0x000fe4000001ff00 */
[----:B------:R-:W-:Y:S01]  /*1090*/  CS2R R66, SRZ ;  /* 0x0000000000427805 */ /* 0x000fe2000001ff00 */
[C---:B------:R-:W-:Y:S01]  /*10a0*/  IMAD R0, R27.reuse, R0, R13 ;  /* 0x000000001b007224 */ /* 0x040fe200078e020d */
[----:B------:R-:W-:Y:S01]  /*10b0*/  CS2R R68, SRZ ;  /* 0x0000000000447805 */ /* 0x000fe2000001ff00 */
[----:B------:R-:W-:Y:S01]  /*10c0*/  IMAD.HI.U32 R10, R4, R17, RZ ;  /* 0x00000011040a7227 */ /* 0x000fe200078e00ff */
[----:B------:R-:W-:Y:S02]  /*10d0*/  CS2R R70, SRZ ;  /* 0x0000000000467805 */ /* 0x000fe4000001ff00 */
[----:B------:R-:W-:Y:S02]  /*10e0*/  CS2R R72, SRZ ;  /* 0x0000000000487805 */ /* 0x000fe4000001ff00 */
[C---:B------:R-:W-:Y:S01]  /*10f0*/  ISETP.GT.U32.AND P2, PT, R27.reuse, R0, PT ;  /* 0x000000001b00720c */ /* 0x040fe20003f44070 */
[----:B------:R-:W-:Y:S01]  /*1100*/  IMAD.MOV R16, RZ, RZ, -R9 ;  /* 0x000000ffff107224 */ /* 0x000fe200078e0a09 */
[----:B------:R-:W-:Y:S01]  /*1110*/  CS2R R74, SRZ ;  /* 0x00000000004a7805 */ /* 0x000fe2000001ff00 */
[----:B------:R-:W-:Y:S01]  /*1120*/  IMAD.MOV R10, RZ, RZ, -R10 ;  /* 0x000000ffff0a7224 */ /* 0x000fe200078e0a0a */
[----:B------:R-:W-:Y:S01]  /*1130*/  CS2R R76, SRZ ;  /* 0x00000000004c7805 */ /* 0x000fe2000001ff00 */
[C---:B------:R-:W-:Y:S01]  /*1140*/  IMAD R5, R27.reuse, R16, R15 ;  /* 0x000000101b057224 */ /* 0x040fe200078e020f */
[----:B------:R-:W-:Y:S01]  /*1150*/  IABS R15, R20 ;  /* 0x00000014000f7213 */ /* 0x000fe20000000000 */
[----:B------:R-:W-:Y:S01]  /*1160*/  IMAD R9, R27, R10, R17 ;  /* 0x0000000a1b097224 */ /* 0x000fe200078e0211 */
[----:B------:R-:W-:Y:S01]  /*1170*/  IABS R10, R19 ;  /* 0x00000013000a7213 */ /* 0x000fe20000000000 */
[--C-:B------:R-:W-:Y:S01]  /*1180*/  @!P1 IMAD.IADD R12, R12, 0x1, -R18.reuse ;  /* 0x000000010c0c9824 */ /* 0x100fe200078e0a12 */
[----:B------:R-:W-:Y:S01]  /*1190*/  ISETP.GE.AND P1, PT, R6, RZ, PT ;  /* 0x000000ff0600720c */ /* 0x000fe20003f26270 */
[----:B------:R-:W-:Y:S01]  /*11a0*/  @!P0 IMAD.IADD R11, R11, 0x1, -R18 ;  /* 0x000000010b0b8824 */ /* 0x000fe200078e0a12 */
[----:B------:R-:W-:Y:S01]  /*11b0*/  ISETP.NE.AND P0, PT, R2, RZ, PT ;  /* 0x000000ff0200720c */ /* 0x000fe20003f05270 */
[----:B------:R-:W-:Y:S01]  /*11c0*/  @!P2 IMAD.IADD R0, R0, 0x1, -R27 ;  /* 0x000000010000a824 */ /* 0x000fe200078e0a1b */
[----:B------:R-:W-:Y:S01]  /*11d0*/  LOP3.LUT R17, RZ, R2, RZ, 0x33, !PT ;  /* 0x00000002ff117212 */ /* 0x000fe200078e33ff */
[----:B------:R-:W-:Y:S01]  /*11e0*/  IMAD.HI.U32 R2, R4, R10, RZ ;  /* 0x0000000a04027227 */ /* 0x000fe200078e00ff */
[----:B------:R-:W-:-:S02]  /*11f0*/  ISETP.GT.U32.AND P2, PT, R27, R5, PT ;  /* 0x000000051b00720c */ /* 0x000fc40003f44070 */
[----:B------:R-:W-:Y:S02]  /*1200*/  CS2R R78, SRZ ;  /* 0x00000000004e7805 */ /* 0x000fe4000001ff00 */
[----:B------:R-:W-:Y:S01]  /*1210*/  IABS R18, R33 ;  /* 0x0000002100127213 */ /* 0x000fe20000000000 */
[----:B------:R-:W-:Y:S01]  /*1220*/  IMAD.MOV.U32 R16, RZ, RZ, R11 ;  /* 0x000000ffff107224 */ /* 0x000fe200078e000b */
[----:B------:R-:W-:Y:S01]  /*1230*/  CS2R R80, SRZ ;  /* 0x0000000000507805 */ /* 0x000fe2000001ff00 */
[----:B------:R-:W-:Y:S01]  /*1240*/  IMAD.MOV R13, RZ, RZ, -R2 ;  /* 0x000000ffff0d7224 */ /* 0x000fe200078e0a02 */
[----:B------:R-:W-:Y:S01]  /*1250*/  CS2R R82, SRZ ;  /* 0x0000000000527805 */ /* 0x000fe2000001ff00 */
[----:B------:R-:W-:Y:S01]  /*1260*/  @!P6 IMAD.MOV R16, RZ, RZ, -R16 ;  /* 0x000000ffff10e224 */ /* 0x000fe200078e0a10 */
[C---:B------:R-:W-:Y:S01]  /*1270*/  ISETP.GT.U32.AND P6, PT, R27.reuse, R0, PT ;  /* 0x000000001b00720c */ /* 0x040fe20003fc4070 */
[----:B------:R-:W-:Y:S01]  /*1280*/  @!P1 IMAD.MOV R12, RZ, RZ, -R12 ;  /* 0x000000ffff0c9224 */ /* 0x000fe200078e0a0c */
[C---:B------:R-:W-:Y:S01]  /*1290*/  ISETP.GT.U32.AND P1, PT, R27.reuse, R9, PT ;  /* 0x000000091b00720c */ /* 0x040fe20003f24070 */
[----:B------:R-:W-:Y:S01]  /*12a0*/  IMAD R10, R27, R13, R10 ;  /* 0x0000000d1b0a7224 */ /* 0x000fe200078e020a */
[----:B------:R-:W-:Y:S01]  /*12b0*/  SEL R16, R17, R16, !P0 ;  /* 0x0000001011107207 */ /* 0x000fe20004000000 */
[----:B------:R-:W-:Y:S01]  /*12c0*/  @!P2 IMAD.IADD R5, R5, 0x1, -R27 ;  /* 0x000000010505a824 */ /* 0x000fe200078e0a1b */
[----:B------:R-:W-:Y:S01]  /*12d0*/  SEL R17, R17, R12, !P0 ;  /* 0x0000000c11117207 */ /* 0x000fe20004000000 */
[----:B------:R-:W-:Y:S01]  /*12e0*/  IMAD.HI.U32 R11, R4, R15, RZ ;  /* 0x0000000f040b7227 */ /* 0x000fe200078e00ff */
[----:B------:R-:W-:-:S02]  /*12f0*/  ISETP.GT.U32.AND P2, PT, R27, R10, PT ;  /* 0x0000000a1b00720c */ /* 0x000fc40003f44070 */
[----:B------:R-:W-:Y:S02]  /*1300*/  CS2R R84, SRZ ;  /* 0x0000000000547805 */ /* 0x000fe4000001ff00 */
[----:B------:R-:W-:Y:S01]  /*1310*/  ISETP.GE.AND P0, PT, R19, RZ, PT ;  /* 0x000000ff1300720c */ /* 0x000fe20003f06270 */
[----:B------:R-:W-:Y:S01]  /*1320*/  IMAD.HI.U32 R2, R4, R18, RZ ;  /* 0x0000001204027227 */ /* 0x000fe200078e00ff */
[----:B------:R-:W-:Y:S01]  /*1330*/  CS2R R86, SRZ ;  /* 0x0000000000567805 */ /* 0x000fe2000001ff00 */
[----:B------:R-:W-:Y:S02]  /*1340*/  USGXT.U32 UR10, UR7, 0xe ;  /* 0x0000000e070a789a */ /* 0x000fe40008000000 */
[--C-:B------:R-:W-:Y:S01]  /*1350*/  @!P6 IMAD.IADD R0, R0, 0x1, -R27.reuse ;  /* 0x000000010000e824 */ /* 0x100fe200078e0a1b */
[----:B------:R-:W-:Y:S01]  /*1360*/  ISETP.GT.U32.AND P6, PT, R27, R5, PT ;  /* 0x000000051b00720c */ /* 0x000fe20003fc4070 */
[----:B------:R-:W-:Y:S01]  /*1370*/  @!P1 IMAD.IADD R9, R9, 0x1, -R27 ;  /* 0x0000000109099824 */ /* 0x000fe200078e0a1b */
[----:B------:R-:W-:Y:S01]  /*1380*/  ISETP.GE.AND P1, PT, R20, RZ, PT ;  /* 0x000000ff1400720c */ /* 0x000fe20003f26270 */
[----:B------:R-:W-:Y:S01]  /*1390*/  IMAD.MOV R12, RZ, RZ, -R11 ;  /* 0x000000ffff0c7224 */ /* 0x000fe200078e0a0b */
[----:B------:R-:W-:Y:S01]  /*13a0*/  USHF.R.S32.HI UR53, URZ, 0x1f, UR52 ;  /* 0x0000001f3f357899 */ /* 0x000fe20008011434 */
[----:B------:R-:W-:Y:S01]  /*13b0*/  @!P2 IMAD.IADD R10, R10, 0x1, -R27 ;  /* 0x000000010a0aa824 */ /* 0x000fe200078e0a1b */
[----:B------:R-:W-:Y:S01]  /*13c0*/  ISETP.GT.U32.AND P2, PT, R27, R9, PT ;  /* 0x000000091b00720c */ /* 0x000fe20003f44070 */
[----:B------:R-:W-:-:S02]  /*13d0*/  IMAD.MOV R2, RZ, RZ, -R2 ;  /* 0x000000ffff027224 */ /* 0x000fc400078e0a02 */
[C---:B------:R-:W-:Y:S02]  /*13e0*/  IMAD R11, R27.reuse, R12, R15 ;  /* 0x0000000c1b0b7224 */ /* 0x040fe400078e020f */
[----:B------:R-:W-:Y:S01]  /*13f0*/  IMAD R12, R27, R2, R18 ;  /* 0x000000021b0c7224 */ /* 0x000fe200078e0212 */
[----:B------:R-:W-:Y:S01]  /*1400*/  IABS R18, R34 ;  /* 0x0000002200127213 */ /* 0x000fe20000000000 */
[----:B------:R-:W-:Y:S01]  /*1410*/  @!P6 IMAD.IADD R5, R5, 0x1, -R27 ;  /* 0x000000010505e824 */ /* 0x000fe200078e0a1b */
[----:B------:R-:W-:Y:S01]  /*1420*/  ISETP.GT.U32.AND P6, PT, R27, R10, PT ;  /* 0x0000000a1b00720c */ /* 0x000fe20003fc4070 */
[----:B------:R-:W-:-:S04]  /*1430*/  IMAD.HI.U32 R13, R4, R21, RZ ;  /* 0x00000015040d7227 */ /* 0x000fc800078e00ff */
[----:B------:R-:W-:Y:S01]  /*1440*/  @!P2 IMAD.IADD R9, R9, 0x1, -R27 ;  /* 0x000000010909a824 */ /* 0x000fe200078e0a1b */
[----:B------:R-:W-:Y:S01]  /*1450*/  ISETP.GT.U32.AND P2, PT, R27, R11, PT ;  /* 0x0000000b1b00720c */ /* 0x000fe20003f44070 */
[----:B------:R-:W-:-:S04]  /*1460*/  IMAD.HI.U32 R2, R4, R18, RZ ;  /* 0x0000001204027227 */ /* 0x000fc800078e00ff */
[----:B------:R-:W-:Y:S02]  /*1470*/  IMAD.MOV R20, RZ, RZ, -R2 ;  /* 0x000000ffff147224 */ /* 0x000fe400078e0a02 */
[----:B------:R-:W-:Y:S02]  /*1480*/  IMAD.MOV R22, RZ, RZ, -R13 ;  /* 0x000000ffff167224 */ /* 0x000fe400078e0a0d */
[--C-:B------:R-:W-:Y:S01]  /*1490*/  @!P6 IMAD.IADD R10, R10, 0x1, -R27.reuse ;  /* 0x000000010a0ae824 */ /* 0x100fe200078e0a1b */
[C---:B------:R-:W-:Y:S01]  /*14a0*/  ISETP.GT.U32.AND P6, PT, R27.reuse, R12, PT ;  /* 0x0000000c1b00720c */ /* 0x040fe20003fc4070 */
[----:B------:R-:W-:Y:S02]  /*14b0*/  IMAD R13, R27, R20, R18 ;  /* 0x000000141b0d7224 */ /* 0x000fe400078e0212 */
[----:B------:R-:W-:Y:S02]  /*14c0*/  @!P2 IMAD.IADD R11, R11, 0x1, -R27 ;  /* 0x000000010b0ba824 */ /* 0x000fe400078e0a1b */
[----:B------:R-:W-:Y:S01]  /*14d0*/  IMAD.HI.U32 R15, R4, R23, RZ ;  /* 0x00000017040f7227 */ /* 0x000fe200078e00ff */
[----:B------:R-:W-:-:S03]  /*14e0*/  ISETP.GT.U32.AND P2, PT, R27, R13, PT ;  /* 0x0000000d1b00720c */ /* 0x000fc60003f44070 */
[----:B------:R-:W-:Y:S02]  /*14f0*/  IMAD.MOV R24, RZ, RZ, -R15 ;  /* 0x000000ffff187224 */ /* 0x000fe400078e0a0f */
[C---:B------:R-:W-:Y:S02]  /*1500*/  IMAD R15, R27.reuse, R22, R21 ;  /* 0x000000161b0f7224 */ /* 0x040fe400078e0215 */
[C---:B------:R-:W-:Y:S01]  /*1510*/  IMAD R18, R27.reuse, R24, R23 ;  /* 0x000000181b127224 */ /* 0x040fe200078e0217 */
        /* <DEDUP_REMOVED lines=9> */
[C---:B------:R-:W-:Y:S02]  /*15b0*/  IMAD R19, R27.reuse, R2, R25 ;  /* 0x000000021b137224 */ /* 0x040fe400078e0219 */
[----:B------:R-:W-:Y:S01]  /*15c0*/  IMAD R20, R27, R20, R26 ;  /* 0x000000141b147224 */ /* 0x000fe200078e021a */
[----:B------:R-:W-:Y:S01]  /*15d0*/  IABS R26, R40 ;  /* 0x00000028001a7213 */ /* 0x000fe20000000000 */
[--C-:B------:R-:W-:Y:S01]  /*15e0*/  @!P6 IMAD.IADD R15, R15, 0x1, -R27.reuse ;  /* 0x000000010f0fe824 */ /* 0x100fe200078e0a1b */
[C---:B------:R-:W-:Y:S01]  /*15f0*/  ISETP.GT.U32.AND P6, PT, R27.reuse, R19, PT ;  /* 0x000000131b00720c */ /* 0x040fe20003fc4070 */
[----:B------:R-:W-:Y:S01]  /*1600*/  @!P2 IMAD.IADD R18, R18, 0x1, -R27 ;  /* 0x000000011212a824 */ /* 0x000fe200078e0a1b */
[----:B------:R-:W-:Y:S01]  /*1610*/  ISETP.GT.U32.AND P2, PT, R27, R20, PT ;  /* 0x000000141b00720c */ /* 0x000fe20003f44070 */
[----:B------:R-:W-:-:S04]  /*1620*/  IMAD.HI.U32 R2, R4, R24, RZ ;  /* 0x0000001804027227 */ /* 0x000fc800078e00ff */
[----:B------:R-:W-:Y:S01]  /*1630*/  @!P3 IMAD.MOV R0, RZ, RZ, -R0 ;  /* 0x000000ffff00b224 */ /* 0x000fe200078e0a00 */
[----:B------:R-:W-:Y:S01]  /*1640*/  ISETP.GT.U32.AND P3, PT, R27, R13, PT ;  /* 0x0000000d1b00720c */ /* 0x000fe20003f64070 */
[----:B------:R-:W-:-:S04]  /*1650*/  IMAD.HI.U32 R21, R4, R26, RZ ;  /* 0x0000001a04157227 */ /* 0x000fc800078e00ff */
[--C-:B------:R-:W-:Y:S01]  /*1660*/  @!P6 IMAD.IADD R19, R19, 0x1, -R27.reuse ;  /* 0x000000011313e824 */ /* 0x100fe200078e0a1b */
[C---:B------:R-:W-:Y:S01]  /*1670*/  ISETP.GT.U32.AND P6, PT, R27.reuse, R11, PT ;  /* 0x0000000b1b00720c */ /* 0x040fe20003fc4070 */
[----:B------:R-:W-:Y:S01]  /*1680*/  @!P2 IMAD.IADD R20, R20, 0x1, -R27 ;  /* 0x000000011414a824 */ /* 0x000fe200078e0a1b */
[----:B------:R-:W-:Y:S01]  /*1690*/  ISETP.GT.U32.AND P2, PT, R27, R12, PT ;  /* 0x0000000c1b00720c */ /* 0x000fe20003f44070 */
[----:B------:R-:W-:-:S04]  /*16a0*/  IMAD.HI.U32 R22, R4, R28, RZ ;  /* 0x0000001c04167227 */ /* 0x000fc800078e00ff */
[----:B------:R-:W-:Y:S02]  /*16b0*/  IMAD.MOV R25, RZ, RZ, -R2 ;  /* 0x000000ffff197224 */ /* 0x000fe400078e0a02 */
[----:B------:R-:W-:-:S04]  /*16c0*/  IMAD.HI.U32 R2, R4, R31, RZ ;  /* 0x0000001f04027227 */ /* 0x000fc800078e00ff */
[----:B------:R-:W-:Y:S02]  /*16d0*/  IMAD.MOV R21, RZ, RZ, -R21 ;  /* 0x000000ffff157224 */ /* 0x000fe400078e0a15 */
[----:B------:R-:W-:Y:S02]  /*16e0*/  IMAD.MOV R22, RZ, RZ, -R22 ;  /* 0x000000ffff167224 */ /* 0x000fe400078e0a16 */
[----:B------:R-:W-:-:S04]  /*16f0*/  IMAD.HI.U32 R23, R4, R29, RZ ;  /* 0x0000001d04177227 */ /* 0x000fc800078e00ff */
[C---:B------:R-:W-:Y:S01]  /*1700*/  IMAD R4, R27.reuse, R25, R24 ;  /* 0x000000191b047224 */ /* 0x040fe200078e0218 */
[----:B------:R-:W-:Y:S01]  /*1710*/  SHF.R.S32.HI R25, RZ, 0x2, R14 ;  /* 0x00000002ff197819 */ /* 0x000fe2000001140e */
[----:B------:R-:W-:Y:S02]  /*1720*/  IMAD.MOV R24, RZ, RZ, -R2 ;  /* 0x000000ffff187224 */ /* 0x000fe400078e0a02 */
[----:B------:R-:W-:Y:S01]  /*1730*/  IMAD R21, R27, R21, R26 ;  /* 0x000000151b157224 */ /* 0x000fe200078e021a */
[----:B------:R-:W-:Y:S01]  /*1740*/  SGXT R25, R25, 0x1 ;  /* 0x000000011919781a */ /* 0x000fe20000000200 */
[----:B------:R-:W-:Y:S02]  /*1750*/  IMAD R22, R27, R22, R28 ;  /* 0x000000161b167224 */ /* 0x000fe400078e021c */
[----:B------:R-:W-:Y:S01]  /*1760*/  @!P6 IMAD.IADD R11, R11, 0x1, -R27 ;  /* 0x000000010b0be824 */ /* 0x000fe200078e0a1b */
[----:B------:R-:W-:Y:S01]  /*1770*/  ISETP.GT.U32.AND P6, PT, R27, R19, PT ;  /* 0x000000131b00720c */ /* 0x000fe20003fc4070 */
[----:B------:R-:W-:Y:S01]  /*1780*/  IMAD.MOV.U32 R2, RZ, RZ, R9 ;  /* 0x000000ffff027224 */ /* 0x000fe200078e0009 */
[----:B------:R-:W-:Y:S01]  /*1790*/  LOP3.LUT R26, R25, 0x90, RZ, 0xc0, !PT ;  /* 0x00000090191a7812 */ /* 0x000fe200078ec0ff */
[----:B------:R-:W-:Y:S01]  /*17a0*/  @!P4 IMAD.MOV R5, RZ, RZ, -R5 ;  /* 0x000000ffff05c224 */ /* 0x000fe200078e0a05 */
[C---:B------:R-:W-:Y:S01]  /*17b0*/  ISETP.GT.U32.AND P4, PT, R27.reuse, R15, PT ;  /* 0x0000000f1b00720c */ /* 0x040fe20003f84070 */
[----:B------:R-:W-:Y:S01]  /*17c0*/  @!P5 IMAD.MOV R2, RZ, RZ, -R2 ;  /* 0x000000ffff02d224 */ /* 0x000fe200078e0a02 */
[C---:B------:R-:W-:Y:S01]  /*17d0*/  ISETP.GT.U32.AND P5, PT, R27.reuse, R18, PT ;  /* 0x000000121b00720c */ /* 0x040fe20003fa4070 */
[----:B------:R-:W-:Y:S01]  /*17e0*/  @!P1 IMAD.MOV R11, RZ, RZ, -R11 ;  /* 0x000000ffff0b9224 */ /* 0x000fe200078e0a0b */
[C---:B------:R-:W-:Y:S01]  /*17f0*/  ISETP.GT.U32.AND P1, PT, R27.reuse, R4, PT ;  /* 0x000000041b00720c */ /* 0x040fe20003f24070 */
[--C-:B------:R-:W-:Y:S01]  /*1800*/  @!P2 IMAD.IADD R12, R12, 0x1, -R27.reuse ;  /* 0x000000010c0ca824 */ /* 0x100fe200078e0a1b */
[----:B------:R-:W-:Y:S01]  /*1810*/  ISETP.GT.U32.AND P2, PT, R27, R21, PT ;  /* 0x000000151b00720c */ /* 0x000fe20003f44070 */
[----:B------:R-:W-:Y:S01]  /*1820*/  @!P3 IMAD.IADD R13, R13, 0x1, -R27 ;  /* 0x000000010d0db824 */ /* 0x000fe200078e0a1b */
[----:B------:R-:W-:Y:S01]  /*1830*/  ISETP.GT.U32.AND P3, PT, R27, R22, PT ;  /* 0x000000161b00720c */ /* 0x000fe20003f64070 */
[----:B------:R-:W-:-:S02]  /*1840*/  IMAD.MOV R30, RZ, RZ, -R23 ;  /* 0x000000ffff1e7224 */ /* 0x000fc400078e0a17 */
[C---:B------:R-:W-:Y:S02]  /*1850*/  IMAD R24, R27.reuse, R24, R31 ;  /* 0x000000181b187224 */ /* 0x040fe400078e021f */
[----:B------:R-:W-:Y:S01]  /*1860*/  IMAD R23, R27, R30, R29 ;  /* 0x0000001e1b177224 */ /* 0x000fe200078e021d */
[----:B------:R-:W-:Y:S01]  /*1870*/  CS2R R28, SRZ ;  /* 0x00000000001c7805 */ /* 0x000fe2000001ff00 */
[--C-:B------:R-:W-:Y:S01]  /*1880*/  @!P4 IMAD.IADD R15, R15, 0x1, -R27.reuse ;  /* 0x000000010f0fc824 */ /* 0x100fe200078e0a1b */
[----:B------:R-:W-:Y:S01]  /*1890*/  CS2R R30, SRZ ;  /* 0x00000000001e7805 */ /* 0x000fe2000001ff00 */
[--C-:B------:R-:W-:Y:S01]  /*18a0*/  @!P5 IMAD.IADD R18, R18, 0x1, -R27.reuse ;  /* 0x000000011212d824 */ /* 0x100fe200078e0a1b */
[C---:B------:R-:W-:Y:S01]  /*18b0*/  ISETP.GT.U32.AND P4, PT, R27.reuse, R23, PT ;  /* 0x000000171b00720c */ /* 0x040fe20003f84070 */
[--C-:B------:R-:W-:Y:S01]  /*18c0*/  @!P1 IMAD.IADD R4, R4, 0x1, -R27.reuse ;  /* 0x0000000104049824 */ /* 0x100fe200078e0a1b */
[----:B------:R-:W-:Y:S01]  /*18d0*/  ISETP.GT.U32.AND P5, PT, R27, R24, PT ;  /* 0x000000181b00720c */ /* 0x000fe20003fa4070 */
[--C-:B------:R-:W-:Y:S01]  /*18e0*/  @!P2 IMAD.IADD R21, R21, 0x1, -R27.reuse ;  /* 0x000000011515a824 */ /* 0x100fe200078e0a1b */
[----:B------:R-:W-:Y:S01]  /*18f0*/  ISETP.GE.AND P1, PT, R34, RZ, PT ;  /* 0x000000ff2200720c */ /* 0x000fe20003f26270 */
[--C-:B------:R-:W-:Y:S01]  /*1900*/  @!P3 IMAD.IADD R22, R22, 0x1, -R27.reuse ;  /* 0x000000011616b824 */ /* 0x100fe200078e0a1b */
[----:B------:R-:W-:Y:S01]  /*1910*/  ISETP.GE.AND P2, PT, R35, RZ, PT ;  /* 0x000000ff2300720c */ /* 0x000fe20003f46270 */
[--C-:B------:R-:W-:Y:S01]  /*1920*/  @!P6 IMAD.IADD R19, R19, 0x1, -R27.reuse ;  /* 0x000000011313e824 */ /* 0x100fe200078e0a1b */
[----:B------:R-:W-:Y:S01]  /*1930*/  ISETP.GE.AND P3, PT, R36, RZ, PT ;  /* 0x000000ff2400720c */ /* 0x000fe20003f66270 */
[----:B------:R-:W-:Y:S01]  /*1940*/  @!P0 IMAD.MOV R10, RZ, RZ, -R10 ;  /* 0x000000ffff0a8224 */ /* 0x000fe200078e0a0a */
[----:B------:R-:W-:Y:S01]  /*1950*/  ISETP.GE.AND P6, PT, R33, RZ, PT ;  /* 0x000000ff2100720c */ /* 0x000fe20003fc6270 */
[----:B------:R-:W-:Y:S01]  /*1960*/  IMAD.SHL.U32 R9, R14, 0x20, RZ ;  /* 0x000000200e097824 */ /* 0x000fe200078e00ff */
[----:B------:R-:W-:Y:S01]  /*1970*/  ISETP.GT.U32.AND P0, PT, R27, R20, PT ;  /* 0x000000141b00720c */ /* 0x000fe20003f04070 */
[--C-:B------:R-:W-:Y:S01]  /*1980*/  @!P4 IMAD.IADD R23, R23, 0x1, -R27.reuse ;  /* 0x000000011717c824 */ /* 0x100fe200078e0a1b */
[----:B------:R-:W-:Y:S01]  /*1990*/  ISETP.GE.AND P4, PT, R37, RZ, PT ;  /* 0x000000ff2500720c */ /* 0x000fe20003f86270 */
[----:B------:R-:W-:Y:S01]  /*19a0*/  @!P5 IMAD.IADD R24, R24, 0x1, -R27 ;  /* 0x000000011818d824 */ /* 0x000fe200078e0a1b */
[C---:B------:R-:W-:Y:S01]  /*19b0*/  ISETP.GT.U32.AND P5, PT, R27.reuse, R4, PT ;  /* 0x000000041b00720c */ /* 0x040fe20003fa4070 */
[----:B------:R-:W-:Y:S01]  /*19c0*/  @!P1 IMAD.MOV R13, RZ, RZ, -R13 ;  /* 0x000000ffff0d9224 */ /* 0x000fe200078e0a0d */
[C---:B------:R-:W-:Y:S01]  /*19d0*/  ISETP.GT.U32.AND P1, PT, R27.reuse, R21, PT ;  /* 0x000000151b00720c */ /* 0x040fe20003f24070 */
[----:B------:R-:W-:Y:S01]  /*19e0*/  @!P2 IMAD.MOV R15, RZ, RZ, -R15 ;  /* 0x000000ffff0fa224 */ /* 0x000fe200078e0a0f */
[C---:B------:R-:W-:Y:S01]  /*19f0*/  ISETP.GT.U32.AND P2, PT, R27.reuse, R22, PT ;  /* 0x000000161b00720c */ /* 0x040fe20003f44070 */
[----:B------:R-:W-:Y:S01]  /*1a00*/  @!P3 IMAD.MOV R18, RZ, RZ, -R18 ;  /* 0x000000ffff12b224 */ /* 0x000fe200078e0a12 */
[C---:B------:R-:W-:Y:S01]  /*1a10*/  ISETP.GT.U32.AND P3, PT, R27.reuse, R23, PT ;  /* 0x000000171b00720c */ /* 0x040fe20003f64070 */
[----:B------:R-:W-:Y:S01]  /*1a20*/  @!P6 IMAD.MOV R12, RZ, RZ, -R12 ;  /* 0x000000ffff0ce224 */ /* 0x000fe200078e0a0c */
[----:B------:R-:W-:Y:S01]  /*1a30*/  ISETP.GT.U32.AND P6, PT, R27, R24, PT ;  /* 0x000000181b00720c */ /* 0x000fe20003fc4070 */
[----:B------:R-:W-:Y:S01]  /*1a40*/  @!P0 IMAD.IADD R20, R20, 0x1, -R27 ;  /* 0x0000000114148824 */ /* 0x000fe200078e0a1b */
[----:B------:R-:W-:Y:S01]  /*1a50*/  ISETP.GE.AND P0, PT, R32, RZ, PT ;  /* 0x000000ff2000720c */ /* 0x000fe20003f06270 */
[----:B------:R-:W-:Y:S01]  /*1a60*/  @!P4 IMAD.MOV R19, RZ, RZ, -R19 ;  /* 0x000000ffff13c224 */ /* 0x000fe200078e0a13 */
[----:B------:R-:W-:Y:S01]  /*1a70*/  ISETP.GE.AND P4, PT, R38, RZ, PT ;  /* 0x000000ff2600720c */ /* 0x000fe20003f86270 */
[--C-:B------:R-:W-:Y:S01]  /*1a80*/  @!P5 IMAD.IADD R4, R4, 0x1, -R27.reuse ;  /* 0x000000010404d824 */ /* 0x100fe200078e0a1b */
[----:B------:R-:W-:Y:S01]  /*1a90*/  ISETP.GE.AND P5, PT, R39, RZ, PT ;  /* 0x000000ff2700720c */ /* 0x000fe20003fa6270 */
[--C-:B------:R-:W-:Y:S01]  /*1aa0*/  @!P1 IMAD.IADD R21, R21, 0x1, -R27.reuse ;  /* 0x0000000115159824 */ /* 0x100fe200078e0a1b */
[----:B------:R-:W-:Y:S01]  /*1ab0*/  ISETP.GE.AND P1, PT, R40, RZ, PT ;  /* 0x000000ff2800720c */ /* 0x000fe20003f26270 */
[--C-:B------:R-:W-:Y:S01]  /*1ac0*/  @!P2 IMAD.IADD R22, R22, 0x1, -R27.reuse ;  /* 0x000000011616a824 */ /* 0x100fe200078e0a1b */
[----:B------:R-:W-:Y:S01]  /*1ad0*/  ISETP.GE.AND P2, PT, R41, RZ, PT ;  /* 0x000000ff2900720c */ /* 0x000fe20003f46270 */
[--C-:B------:R-:W-:Y:S01]  /*1ae0*/  @!P3 IMAD.IADD R23, R23, 0x1, -R27.reuse ;  /* 0x000000011717b824 */ /* 0x100fe200078e0a1b */
[----:B------:R-:W-:Y:S01]  /*1af0*/  ISETP.GE.AND P3, PT, R42, RZ, PT ;  /* 0x000000ff2a00720c */ /* 0x000fe20003f66270 */
[----:B------:R-:W-:Y:S01]  /*1b00*/  @!P6 IMAD.IADD R24, R24, 0x1, -R27 ;  /* 0x000000011818e824 */ /* 0x000fe200078e0a1b */
[----:B------:R-:W-:Y:S01]  /*1b10*/  ISETP.NE.AND P6, PT, R3, RZ, PT ;  /* 0x000000ff0300720c */ /* 0x000fe20003fc5270 */
[----:B------:R-:W-:Y:S01]  /*1b20*/  IMAD R16, R16, UR16, RZ ;  /* 0x0000001010107c24 */ /* 0x000fe2000f8e02ff */
[----:B------:R-:W-:Y:S01]  /*1b30*/  LOP3.LUT R3, RZ, R3, RZ, 0x33, !PT ;  /* 0x00000003ff037212 */ /* 0x000fe200078e33ff */
[----:B------:R-:W-:Y:S01]  /*1b40*/  @!P4 IMAD.MOV R20, RZ, RZ, -R20 ;  /* 0x000000ffff14c224 */ /* 0x000fe200078e0a14 */
[----:B------:R-:W-:Y:S01]  /*1b50*/  LOP3.LUT R9, R26, 0xf60, R9, 0xf8, !PT ;  /* 0x00000f601a097812 */ /* 0x000fe200078ef809 */
[----:B------:R-:W-:Y:S01]  /*1b60*/  @!P5 IMAD.MOV R4, RZ, RZ, -R4 ;  /* 0x000000ffff04d224 */ /* 0x000fe200078e0a04 */
[C---:B------:R-:W-:Y:S01]  /*1b70*/  SEL R0, R3.reuse, R0, !P6 ;  /* 0x0000000003007207 */ /* 0x040fe20007000000 */
        /* <DEDUP_REMOVED lines=8> */
[----:B------:R-:W-:Y:S01]  /*1c00*/  IMAD R0, R0, UR4, RZ ;  /* 0x0000000400007c24 */ /* 0x000fe2000f8e02ff */
[----:B------:R-:W-:Y:S01]  /*1c10*/  SEL R12, R3, R12, !P6 ;  /* 0x0000000c030c7207 */ /* 0x000fe20007000000 */
[----:B------:R-:W-:Y:S01]  /*1c20*/  IMAD R5, R5, UR4, RZ ;  /* 0x0000000405057c24 */ /* 0x000fe2000f8e02ff */
[C---:B------:R-:W-:Y:S01]  /*1c30*/  SEL R13, R3.reuse, R13, !P6 ;  /* 0x0000000d030d7207 */ /* 0x040fe20007000000 */
[----:B------:R-:W-:Y:S01]  /*1c40*/  IMAD R10, R10, UR4, RZ ;  /* 0x000000040a0a7c24 */ /* 0x000fe2000f8e02ff */
[C---:B------:R-:W-:Y:S01]  /*1c50*/  SEL R15, R3.reuse, R15, !P6 ;  /* 0x0000000f030f7207 */ /* 0x040fe20007000000 */
[----:B------:R-:W-:Y:S01]  /*1c60*/  IMAD R2, R2, UR4, RZ ;  /* 0x0000000402027c24 */ /* 0x000fe2000f8e02ff */
[----:B------:R-:W-:Y:S01]  /*1c70*/  SEL R18, R3, R18, !P6 ;  /* 0x0000001203127207 */ /* 0x000fe20007000000 */
[----:B------:R-:W-:Y:S01]  /*1c80*/  IMAD R17, R17, UR16, RZ ;  /* 0x0000001011117c24 */ /* 0x000fe2000f8e02ff */
[----:B------:R-:W-:Y:S01]  /*1c90*/  SEL R19, R3, R19, !P6 ;  /* 0x0000001303137207 */ /* 0x000fe20007000000 */
[----:B------:R-:W-:Y:S01]  /*1ca0*/  IMAD R15, R15, UR4, RZ ;  /* 0x000000040f0f7c24 */ /* 0x000fe2000f8e02ff */
[C---:B------:R-:W-:Y:S01]  /*1cb0*/  SEL R20, R3.reuse, R20, !P6 ;  /* 0x0000001403147207 */ /* 0x040fe20007000000 */
[----:B------:R-:W-:Y:S01]  /*1cc0*/  IMAD R18, R18, UR4, RZ ;  /* 0x0000000412127c24 */ /* 0x000fe2000f8e02ff */
[----:B------:R-:W-:Y:S01]  /*1cd0*/  SEL R4, R3, R4, !P6 ;  /* 0x0000000403047207 */ /* 0x000fe20007000000 */
[----:B------:R-:W-:Y:S01]  /*1ce0*/  IMAD R19, R19, UR4, RZ ;  /* 0x0000000413137c24 */ /* 0x000fe2000f8e02ff */
[C---:B------:R-:W-:Y:S01]  /*1cf0*/  SEL R21, R3.reuse, R21, !P6 ;  /* 0x0000001503157207 */ /* 0x040fe20007000000 */
[----:B------:R-:W-:Y:S01]  /*1d00*/  IMAD R20, R20, UR4, RZ ;  /* 0x0000000414147c24 */ /* 0x000fe2000f8e02ff */
[----:B------:R-:W-:-:S02]  /*1d10*/  SEL R22, R3, R22, !P6 ;  /* 0x0000001603167207 */ /* 0x000fc40007000000 */
[----:B------:R-:W-:Y:S02]  /*1d20*/  CS2R R32, SRZ ;  /* 0x0000000000207805 */ /* 0x000fe4000001ff00 */
[----:B------:R-:W-:Y:S01]  /*1d30*/  SEL R23, R3, R23, !P6 ;  /* 0x0000001703177207 */ /* 0x000fe20007000000 */
[----:B------:R-:W-:Y:S01]  /*1d40*/  IMAD R21, R21, UR4, RZ ;  /* 0x0000000415157c24 */ /* 0x000fe2000f8e02ff */
[----:B------:R-:W-:Y:S01]  /*1d50*/  IADD3 R25, P2, R0, UR8, RZ ;  /* 0x0000000800197c10 */ /* 0x000fe2000ff5e0ff */
[----:B------:R-:W-:Y:S01]  /*1d60*/  IMAD R22, R22, UR4, RZ ;  /* 0x0000000416167c24 */ /* 0x000fe2000f8e02ff */
[----:B------:R-:W-:Y:S01]  /*1d70*/  SEL R3, R3, R24, !P6 ;  /* 0x0000001803037207 */ /* 0x000fe20007000000 */
[----:B------:R-:W-:Y:S01]  /*1d80*/  IMAD R24, R11, UR4, RZ ;  /* 0x000000040b187c24 */ /* 0x000fe2000f8e02ff */
[----:B------:R-:W-:Y:S01]  /*1d90*/  R2UR UR50, R25 ;  /* 0x00000000193272ca */ /* 0x000fe200000e0000 */
[----:B------:R-:W-:Y:S01]  /*1da0*/  IMAD R25, R12, UR4, RZ ;  /* 0x000000040c197c24 */ /* 0x000fe2000f8e02ff */
[----:B------:R-:W-:Y:S01]  /*1db0*/  IADD3 R26, P3, R5, UR8, RZ ;  /* 0x00000008051a7c10 */ /* 0x000fe2000ff7e0ff */
[----:B------:R-:W-:Y:S01]  /*1dc0*/  IMAD R3, R3, UR4, RZ ;  /* 0x0000000403037c24 */ /* 0x000fe2000f8e02ff */
[----:B------:R-:W-:Y:S01]  /*1dd0*/  IADD3 R12, P0, R24, UR8, RZ ;  /* 0x00000008180c7c10 */ /* 0x000fe2000ff1e0ff */
[----:B------:R-:W-:Y:S01]  /*1de0*/  IMAD R23, R23, UR4, RZ ;  /* 0x0000000417177c24 */ /* 0x000fe2000f8e02ff */
[----:B------:R-:W-:-:S02]  /*1df0*/  R2UR UR49, R26 ;  /* 0x000000001a3172ca */ /* 0x000fc400000e0000 */
[----:B------:R-:W-:Y:S02]  /*1e00*/  CS2R R34, SRZ ;  /* 0x0000000000227805 */ /* 0x000fe4000001ff00 */
[----:B------:R-:W-:Y:S02]  /*1e10*/  R2UR UR46, R12 ;  /* 0x000000000c2e72ca */ /* 0x000fe400000e0000 */
[----:B------:R-:W-:Y:S02]  /*1e20*/  CS2R R36, SRZ ;  /* 0x0000000000247805 */ /* 0x000fe4000001ff00 */
[----:B------:R-:W-:Y:S02]  /*1e30*/  SHF.R.S32.HI R12, RZ, 0x1f, R5 ;  /* 0x0000001fff0c7819 */ /* 0x000fe40000011405 */
[----:B------:R-:W-:Y:S02]  /*1e40*/  CS2R R38, SRZ ;  /* 0x0000000000267805 */ /* 0x000fe4000001ff00 */
[----:B------:R-:W-:-:S02]  /*1e50*/  IADD3 R11, P1, R25, UR8, RZ ;  /* 0x00000008190b7c10 */ /* 0x000fc4000ff3e0ff */
[----:B------:R-:W-:Y:S02]  /*1e60*/  IADD3.X R12, R12, UR9, RZ, P3, !PT ;  /* 0x000000090c0c7c10 */ /* 0x000fe40009ffe4ff */
[----:B------:R-:W-:Y:S02]  /*1e70*/  IADD3 R5, P3, R15, UR8, RZ ;  /* 0x000000080f057c10 */ /* 0x000fe4000ff7e0ff */
[----:B------:R-:W-:Y:S02]  /*1e80*/  IADD3 R26, P5, R10, UR8, RZ ;  /* 0x000000080a1a7c10 */ /* 0x000fe4000ffbe0ff */
[----:B------:R-:W-:Y:S02]  /*1e90*/  R2UR UR43, R5 ;  /* 0x00000000052b72ca */ /* 0x000fe400000e0000 */
[----:B------:R-:W-:Y:S02]  /*1ea0*/  SHF.R.S32.HI R5, RZ, 0x1f, R24 ;  /* 0x0000001fff057819 */ /* 0x000fe40000011418 */
[----:B------:R-:W-:-:S02]  /*1eb0*/  SHF.R.S32.HI R10, RZ, 0x1f, R10 ;  /* 0x0000001fff0a7819 */ /* 0x000fc4000001140a */
[----:B------:R-:W-:Y:S02]  /*1ec0*/  IADD3.X R5, R5, UR9, RZ, P0, !PT ;  /* 0x0000000905057c10 */ /* 0x000fe400087fe4ff */
[----:B------:R-:W-:Y:S02]  /*1ed0*/  R2UR UR45, R11 ;  /* 0x000000000b2d72ca */ /* 0x000fe400000e0000 */
[----:B------:R-:W-:Y:S02]  /*1ee0*/  R2UR UR32, R5 ;  /* 0x00000000052072ca */ /* 0x000fe400000e0000 */
[----:B------:R-:W0:Y:S01]  /*1ef0*/  LDC R5, c[0x0][0x238] ;  /* 0x00008e00ff057b82 */ /* 0x000e220000000800 */
[----:B------:R-:W-:Y:S02]  /*1f00*/  IADD3 R27, P4, R2, UR8, RZ ;  /* 0x00000008021b7c10 */ /* 0x000fe4000ff9e0ff */
[----:B------:R-:W-:Y:S01]  /*1f10*/  R2UR UR47, R26 ;  /* 0x000000001a2f72ca */ /* 0x000fe200000e0000 */
[----:B------:R-:W-:Y:S01]  /*1f20*/  IMAD R26, R13, UR4, RZ ;  /* 0x000000040d1a7c24 */ /* 0x000fe2000f8e02ff */
[----:B------:R-:W-:-:S02]  /*1f30*/  SHF.R.S32.HI R11, RZ, 0x1f, R2 ;  /* 0x0000001fff0b7819 */ /* 0x000fc40000011402 */
[----:B------:R-:W-:Y:S02]  /*1f40*/  SHF.R.S32.HI R13, RZ, 0x1f, R0 ;  /* 0x0000001fff0d7819 */ /* 0x000fe40000011400 */
[----:B------:R-:W-:Y:S02]  /*1f50*/  IADD3.X R10, R10, UR9, RZ, P5, !PT ;  /* 0x000000090a0a7c10 */ /* 0x000fe4000affe4ff */
[----:B------:R-:W-:Y:S02]  /*1f60*/  IADD3 R0, P5, R19, UR8, RZ ;  /* 0x0000000813007c10 */ /* 0x000fe4000ffbe0ff */
[----:B------:R-:W-:Y:S02]  /*1f70*/  IADD3.X R11, R11, UR9, RZ, P4, !PT ;  /* 0x000000090b0b7c10 */ /* 0x000fe4000a7fe4ff */
[----:B------:R-:W-:Y:S02]  /*1f80*/  IADD3 R2, P4, R18, UR8, RZ ;  /* 0x0000000812027c10 */ /* 0x000fe4000ff9e0ff */
[----:B------:R-:W-:-:S02]  /*1f90*/  R2UR UR48, R27 ;  /* 0x000000001b3072ca */ /* 0x000fc400000e0000 */
[----:B------:R-:W-:Y:S02]  /*1fa0*/  IADD3.X R13, R13, UR9, RZ, P2, !PT ;  /* 0x000000090d0d7c10 */ /* 0x000fe400097fe4ff */
[----:B------:R-:W-:Y:S02]  /*1fb0*/  R2UR UR41, R0 ;  /* 0x00000000002972ca */ /* 0x000fe400000e0000 */
[----:B------:R-:W-:Y:S01]  /*1fc0*/  IADD3 R27, P2, R26, UR8, RZ ;  /* 0x000000081a1b7c10 */ /* 0x000fe2000ff5e0ff */
[C---:B0-----:R-:W-:Y:S01]  /*1fd0*/  IMAD R50, R5.reuse, 0x1f, RZ ;  /* 0x0000001f05327824 */ /* 0x041fe200078e02ff */
[----:B------:R-:W-:Y:S01]  /*1fe0*/  SHF.R.S32.HI R0, RZ, 0x1f, R25 ;  /* 0x0000001fff007819 */ /* 0x000fe20000011419 */
[C---:B------:R-:W-:Y:S01]  /*1ff0*/  IMAD R51, R5.reuse, 0x1e, RZ ;  /* 0x0000001e05337824 */ /* 0x040fe200078e02ff */
[----:B------:R-:W-:Y:S01]  /*2000*/  R2UR UR42, R2 ;  /* 0x00000000022a72ca */ /* 0x000fe200000e0000 */
[C---:B------:R-:W-:Y:S01]  /*2010*/  IMAD R52, R5.reuse, 0x1d, RZ ;  /* 0x0000001d05347824 */ /* 0x040fe200078e02ff */
[----:B------:R-:W-:Y:S01]  /*2020*/  SHF.R.S32.HI R2, RZ, 0x1f, R15 ;  /* 0x0000001fff027819 */ /* 0x000fe2000001140f */
[----:B------:R-:W-:Y:S01]  /*2030*/  IMAD R53, R5, 0x1c, RZ ;  /* 0x0000001c05357824 */ /* 0x000fe200078e02ff */
[----:B------:R-:W-:Y:S01]  /*2040*/  R2UR UR44, R27 ;  /* 0x000000001b2c72ca */ /* 0x000fe200000e0000 */
[----:B------:R-:W-:Y:S01]  /*2050*/  IMAD R27, R4, UR4, RZ ;  /* 0x00000004041b7c24 */ /* 0x000fe2000f8e02ff */
[----:B------:R-:W-:Y:S01]  /*2060*/  IADD3.X R0, R0, UR9, RZ, P1, !PT ;  /* 0x0000000900007c10 */ /* 0x000fe20008ffe4ff */
[C---:B------:R-:W-:Y:S01]  /*2070*/  IMAD R54, R5.reuse, 0x1b, RZ ;  /* 0x0000001b05367824 */ /* 0x040fe200078e02ff */
[----:B------:R-:W-:Y:S01]  /*2080*/  SHF.R.S32.HI R18, RZ, 0x1f, R18 ;  /* 0x0000001fff127819 */ /* 0x000fe20000011412 */
[C---:B------:R-:W-:Y:S01]  /*2090*/  IMAD R55, R5.reuse, 0x1a, RZ ;  /* 0x0000001a05377824 */ /* 0x040fe200078e02ff */
[----:B------:R-:W-:Y:S01]  /*20a0*/  SHF.R.S32.HI R4, RZ, 0x1f, R26 ;  /* 0x0000001fff047819 */ /* 0x000fe2000001141a */
[C---:B------:R-:W-:Y:S01]  /*20b0*/  IMAD R152, R5.reuse, 0x19, RZ ;  /* 0x0000001905987824 */ /* 0x040fe200078e02ff */
[----:B------:R-:W-:Y:S01]  /*20c0*/  IADD3.X R2, R2, UR9, RZ, P3, !PT ;  /* 0x0000000902027c10 */ /* 0x000fe20009ffe4ff */
[C---:B------:R-:W-:Y:S01]  /*20d0*/  IMAD R153, R5.reuse, 0x18, RZ ;  /* 0x0000001805997824 */ /* 0x040fe200078e02ff */
[----:B------:R-:W-:Y:S01]  /*20e0*/  R2UR UR31, R0 ;  /* 0x00000000001f72ca */ /* 0x000fe200000e0000 */
[C---:B------:R-:W-:Y:S01]  /*20f0*/  IMAD R154, R5.reuse, 0x17, RZ ;  /* 0x00000017059a7824 */ /* 0x040fe200078e02ff */
[----:B------:R-:W-:Y:S01]  /*2100*/  IADD3.X R0, R18, UR9, RZ, P4, !PT ;  /* 0x0000000912007c10 */ /* 0x000fe2000a7fe4ff */
[C---:B------:R-:W-:Y:S01]  /*2110*/  IMAD R155, R5.reuse, 0x16, RZ ;  /* 0x00000016059b7824 */ /* 0x040fe200078e02ff */
[----:B------:R-:W-:Y:S01]  /*2120*/  IADD3.X R4, R4, UR9, RZ, P2, !PT ;  /* 0x0000000904047c10 */ /* 0x000fe200097fe4ff */
[C---:B------:R-:W-:Y:S01]  /*2130*/  IMAD R156, R5.reuse, 0x15, RZ ;  /* 0x00000015059c7824 */ /* 0x040fe200078e02ff */
[----:B------:R-:W-:Y:S01]  /*2140*/  R2UR UR29, R2 ;  /* 0x00000000021d72ca */ /* 0x000fe200000e0000 */
[C---:B------:R-:W-:Y:S01]  /*2150*/  IMAD R157, R5.reuse, 0x14, RZ ;  /* 0x00000014059d7824 */ /* 0x040fe200078e02ff */
[----:B------:R-:W-:Y:S01]  /*2160*/  SHF.R.S32.HI R19, RZ, 0x1f, R19 ;  /* 0x0000001fff137819 */ /* 0x000fe20000011413 */
[----:B------:R-:W-:Y:S01]  /*2170*/  IMAD R158, R5, 0x13, RZ ;  /* 0x00000013059e7824 */ /* 0x000fe200078e02ff */
[----:B------:R-:W-:Y:S01]  /*2180*/  IADD3 R25, P1, R27, UR8, RZ ;  /* 0x000000081b197c10 */ /* 0x000fe2000ff3e0ff */
[C---:B------:R-:W-:Y:S01]  /*2190*/  IMAD R159, R5.reuse, 0x12, RZ ;  /* 0x00000012059f7824 */ /* 0x040fe200078e02ff */
[----:B------:R-:W-:Y:S01]  /*21a0*/  SHF.R.S32.HI R2, RZ, 0x1f, R27 ;  /* 0x0000001fff027819 */ /* 0x000fe2000001141b */
[C---:B------:R-:W-:Y:S01]  /*21b0*/  IMAD R160, R5.reuse, 0x11, RZ ;  /* 0x0000001105a07824 */ /* 0x040fe200078e02ff */
[----:B------:R-:W-:Y:S01]  /*21c0*/  R2UR UR28, R0 ;  /* 0x00000000001c72ca */ /* 0x000fe200000e0000 */
[----:B------:R-:W-:Y:S01]  /*21d0*/  IMAD.SHL.U32 R161, R5, 0x10, RZ ;  /* 0x0000001005a17824 */ /* 0x000fe200078e00ff */
[----:B------:R-:W-:Y:S01]  /*21e0*/  IADD3 R24, P2, R21, UR8, RZ ;  /* 0x0000000815187c10 */ /* 0x000fe2000ff5e0ff */
[C---:B------:R-:W-:Y:S01]  /*21f0*/  IMAD R49, R5.reuse, 0xf, RZ ;  /* 0x0000000f05317824 */ /* 0x040fe200078e02ff */
[----:B------:R-:W-:Y:S01]  /*2200*/  R2UR UR30, R4 ;  /* 0x00000000041e72ca */ /* 0x000fe200000e0000 */
[----:B------:R-:W-:Y:S01]  /*2210*/  IMAD R47, R5, 0xe, RZ ;  /* 0x0000000e052f7824 */ /* 0x000fe200078e02ff */
[----:B------:R-:W-:Y:S01]  /*2220*/  IADD3.X R0, R19, UR9, RZ, P5, !PT ;  /* 0x0000000913007c10 */ /* 0x000fe2000affe4ff */
[C---:B------:R-:W-:Y:S01]  /*2230*/  IMAD R45, R5.reuse, 0xd, RZ ;  /* 0x0000000d052d7824 */ /* 0x040fe200078e02ff */
[----:B------:R-:W-:Y:S01]  /*2240*/  IADD3 R26, P0, R20, UR8, RZ ;  /* 0x00000008141a7c10 */ /* 0x000fe2000ff1e0ff */
[C---:B------:R-:W-:Y:S01]  /*2250*/  IMAD R43, R5.reuse, 0xc, RZ ;  /* 0x0000000c052b7824 */ /* 0x040fe200078e02ff */
[----:B------:R-:W-:Y:S01]  /*2260*/  IADD3 R15, P3, R22, UR8, RZ ;  /* 0x00000008160f7c10 */ /* 0x000fe2000ff7e0ff */
[C---:B------:R-:W-:Y:S01]  /*2270*/  IMAD R41, R5.reuse, 0xb, RZ ;  /* 0x0000000b05297824 */ /* 0x040fe200078e02ff */
[----:B------:R-:W-:Y:S01]  /*2280*/  SHF.R.S32.HI R4, RZ, 0x1f, R20 ;  /* 0x0000001fff047819 */ /* 0x000fe20000011414 */
[C---:B------:R-:W-:Y:S01]  /*2290*/  IMAD.SHL.U32 R250, R5.reuse, 0x8, RZ ;  /* 0x0000000805fa7824 */ /* 0x040fe200078e00ff */
[----:B------:R-:W-:Y:S01]  /*22a0*/  SHF.R.S32.HI R21, RZ, 0x1f, R21 ;  /* 0x0000001fff157819 */ /* 0x000fe20000011415 */
[C---:B------:R-:W-:Y:S01]  /*22b0*/  IMAD R246, R5.reuse, 0x7, RZ ;  /* 0x0000000705f67824 */ /* 0x040fe200078e02ff */
[----:B------:R-:W-:Y:S01]  /*22c0*/  IADD3.X R2, R2, UR9, RZ, P1, !PT ;  /* 0x0000000902027c10 */ /* 0x000fe20008ffe4ff */
[C---:B------:R-:W-:Y:S01]  /*22d0*/  IMAD R242, R5.reuse, 0x6, RZ ;  /* 0x0000000605f27824 */ /* 0x040fe200078e02ff */
[----:B------:R-:W-:Y:S01]  /*22e0*/  R2UR UR35, R12 ;  /* 0x000000000c2372ca */ /* 0x000fe200000e0000 */
[C---:B------:R-:W-:Y:S01]  /*22f0*/  IMAD R237, R5.reuse, 0x5, RZ ;  /* 0x0000000505ed7824 */ /* 0x040fe200078e02ff */
[----:B------:R-:W-:Y:S01]  /*2300*/  R2UR UR33, R10 ;  /* 0x000000000a2172ca */ /* 0x000fe200000e0000 */
[C---:B------:R-:W-:Y:S01]  /*2310*/  IMAD.SHL.U32 R232, R5.reuse, 0x4, RZ ;  /* 0x0000000405e87824 */ /* 0x040fe200078e00ff */
[----:B------:R-:W-:Y:S01]  /*2320*/  R2UR UR27, R0 ;  /* 0x00000000001b72ca */ /* 0x000fe200000e0000 */
[----:B------:R-:W-:Y:S01]  /*2330*/  IMAD R228, R5, 0x3, RZ ;  /* 0x0000000305e47824 */ /* 0x000fe200078e02ff */
[----:B------:R-:W-:Y:S01]  /*2340*/  R2UR UR37, R15 ;  /* 0x000000000f2572ca */ /* 0x000fe200000e0000 */
[----:B------:R-:W-:Y:S01]  /*2350*/  IMAD.SHL.U32 R224, R5, 0x2, RZ ;  /* 0x0000000205e07824 */ /* 0x000fe200078e00ff */
[----:B------:R-:W-:Y:S01]  /*2360*/  IADD3.X R4, R4, UR9, RZ, P0, !PT ;  /* 0x0000000904047c10 */ /* 0x000fe200087fe4ff */
[----:B------:R-:W-:Y:S01]  /*2370*/  UMOV UR4, URZ ;  /* 0x0000003f00047c82 */ /* 0x000fe20008000000 */
[----:B------:R-:W-:Y:S01]  /*2380*/  IADD3.X R0, R21, UR9, RZ, P2, !PT ;  /* 0x0000000915007c10 */ /* 0x000fe200097fe4ff */
[----:B------:R-:W-:Y:S01]  /*2390*/  IMAD R21, R5, 0x9, RZ ;  /* 0x0000000905157824 */ /* 0x000fe200078e02ff */
[----:B------:R-:W-:-:S02]  /*23a0*/  R2UR UR25, R2 ;  /* 0x00000000021972ca */ /* 0x000fc400000e0000 */
[----:B------:R-:W-:Y:S02]  /*23b0*/  SHF.R.S32.HI R12, RZ, 0x1f, R3 ;  /* 0x0000001fff0c7819 */ /* 0x000fe40000011403 */
[----:B------:R-:W-:Y:S02]  /*23c0*/  IADD3 R10, P1, R3, UR8, RZ ;  /* 0x00000008030a7c10 */ /* 0x000fe4000ff3e0ff */
[----:B------:R-:W-:Y:S02]  /*23d0*/  IADD3 R176, P5, R16, R50, RZ ;  /* 0x0000003210b07210 */ /* 0x000fe40007fbe0ff */
[----:B------:R-:W-:Y:S02]  /*23e0*/  SHF.R.S32.HI R2, RZ, 0x1f, R23 ;  /* 0x0000001fff027819 */ /* 0x000fe40000011417 */
[----:B------:R-:W-:Y:S01]  /*23f0*/  IADD3 R15, P0, R23, UR8, RZ ;  /* 0x00000008170f7c10 */ /* 0x000fe2000ff1e0ff */
[----:B------:R0:W-:Y:S01]  /*2400*/  STL [R1+0x16c], R176 ;  /* 0x00016cb001007387 */ /* 0x0001e20000100800 */
[----:B------:R-:W-:Y:S01]  /*2410*/  IADD3 R175, P2, R50, R17, RZ ;  /* 0x0000001132af7210 */ /* 0x000fe20007f5e0ff */
[----:B------:R-:W-:Y:S01]  /*2420*/  IMAD R23, R5, 0xa, RZ ;  /* 0x0000000a05177824 */ /* 0x000fe200078e02ff */
[----:B------:R-:W-:Y:S01]  /*2430*/  IADD3.X R12, R12, UR9, RZ, P1, !PT ;  /* 0x000000090c0c7c10 */ /* 0x000fe20008ffe4ff */
[----:B------:R-:W-:Y:S01]  /*2440*/  USHF.R.U32.HI UR8, URZ, 0x4, UR12 ;  /* 0x000000043f087899 */ /* 0x000fe2000801160c */
[----:B------:R-:W-:Y:S01]  /*2450*/  R2UR UR24, R0 ;  /* 0x00000000001872ca */ /* 0x000fe200000e0000 */
[----:B------:R1:W-:Y:S01]  /*2460*/  STL [R1+0x164], R175 ;  /* 0x000164af01007387 */ /* 0x0003e20000100800 */
[----:B------:R-:W-:Y:S01]  /*2470*/  IADD3.X R2, R2, UR9, RZ, P0, !PT ;  /* 0x0000000902027c10 */ /* 0x000fe200087fe4ff */
[----:B------:R-:W-:Y:S01]  /*2480*/  USGXT.U32 UR8, UR8, 0xe ;  /* 0x0000000e0808789a */ /* 0x000fe20008000000 */
[----:B------:R-:W-:-:S02]  /*2490*/  IADD3 R177, P1, R16, R51, RZ ;  /* 0x0000003310b17210 */ /* 0x000fc40007f3e0ff */
[----:B------:R-:W-:Y:S01]  /*24a0*/  SHF.R.S32.HI R0, RZ, 0x1f, R22 ;  /* 0x0000001fff007819 */ /* 0x000fe20000011416 */
[----:B------:R-:W-:Y:S01]  /*24b0*/  UIADD3 UR6, UP0, UR8, 0x80, URZ ;  /* 0x0000008008067890 */ /* 0x000fe2000ff1e03f */
[C---:B0-----:R-:W-:Y:S01]  /*24c0*/  IADD3 R176, P0, R17.reuse, R51, RZ ;  /* 0x0000003311b07210 */ /* 0x041fe20007f1e0ff */
[----:B------:R0:W-:Y:S01]  /*24d0*/  STL [R1+0x15c], R177 ;  /* 0x00015cb101007387 */ /* 0x0001e20000100800 */
[----:B------:R-:W-:Y:S01]  /*24e0*/  SHF.R.S32.HI R162, RZ, 0x1f, R50 ;  /* 0x0000001fffa27819 */ /* 0x000fe20000011432 */
[----:B------:R-:W-:Y:S01]  /*24f0*/  UIADD3.X UR5, UR4, -0x3ffffff0, URZ, UP0, !UPT ;  /* 0xc000001004057890 */ /* 0x000fe200087fe43f */
[-C--:B-1----:R-:W-:Y:S01]  /*2500*/  IADD3 R175, P4, R16, R52.reuse, RZ ;  /* 0x0000003410af7210 */ /* 0x082fe20007f9e0ff */
[----:B------:R1:W-:Y:S01]  /*2510*/  STL [R1+0x154], R176 ;  /* 0x000154b001007387 */ /* 0x0003e20000100800 */
[----:B------:R-:W-:Y:S01]  /*2520*/  SHF.R.S32.HI R18, RZ, 0x1f, R16 ;  /* 0x0000001fff127819 */ /* 0x000fe20000011410 */
[----:B------:R-:W-:Y:S01]  /*2530*/  UMOV UR4, UR6 ;  /* 0x0000000600047c82 */ /* 0x000fe20008000000 */
[----:B------:R-:W-:Y:S01]  /*2540*/  IADD3.X R0, R0, UR9, RZ, P3, !PT ;  /* 0x0000000900007c10 */ /* 0x000fe20009ffe4ff */
[----:B------:R2:W-:Y:S01]  /*2550*/  STL [R1+0x14c], R175 ;  /* 0x00014caf01007387 */ /* 0x0005e20000100800 */
[----:B------:R-:W-:Y:S01]  /*2560*/  SHF.R.S32.HI R19, RZ, 0x1f, R17 ;  /* 0x0000001fff137819 */ /* 0x000fe20000011411 */
[----:B------:R-:W-:Y:S01]  /*2570*/  UIADD3.64 UR16, UR4, 0x80, URZ ;  /* 0x0000008004107897 */ /* 0x000fe2000fffe03f */
[----:B0-----:R-:W-:Y:S01]  /*2580*/  IADD3 R177, P3, R17, R52, RZ ;  /* 0x0000003411b17210 */ /* 0x001fe20007f7e0ff */
[----:B------:R-:W-:Y:S01]  /*2590*/  UIADD3.64 UR20, UR4, 0x100, URZ ;  /* 0x0000010004147897 */ /* 0x000fe2000fffe03f */
[----:B------:R-:W-:-:S02]  /*25a0*/  SHF.R.S32.HI R163, RZ, 0x1f, R51 ;  /* 0x0000001fffa37819 */ /* 0x000fc40000011433 */
[----:B------:R-:W-:Y:S02]  /*25b0*/  CS2R R50, SRZ ;  /* 0x0000000000327805 */ /* 0x000fe4000001ff00 */
[----:B-1----:R-:W-:Y:S01]  /*25c0*/  IADD3 R176, P6, R16, R53, RZ ;  /* 0x0000003510b07210 */ /* 0x002fe20007fde0ff */
[----:B------:R0:W-:Y:S01]  /*25d0*/  STL [R1+0x144], R177 ;  /* 0x000144b101007387 */ /* 0x0001e20000100800 */
[----:B------:R-:W-:Y:S01]  /*25e0*/  SHF.R.S32.HI R164, RZ, 0x1f, R52 ;  /* 0x0000001fffa47819 */ /* 0x000fe20000011434 */
[----:B--2---:R-:W-:Y:S01]  /*25f0*/  IMAD.X R175, R18, 0x1, R162, P5 ;  /* 0x0000000112af7824 */ /* 0x004fe200028e06a2 */
[----:B------:R-:W-:Y:S01]  /*2600*/  SHF.R.S32.HI R165, RZ, 0x1f, R53 ;  /* 0x0000001fffa57819 */ /* 0x000fe20000011435 */
[----:B------:R1:W-:Y:S01]  /*2610*/  STL [R1+0x13c], R176 ;  /* 0x00013cb001007387 */ /* 0x0003e20000100800 */
[----:B------:R-:W-:Y:S02]  /*2620*/  SHF.R.S32.HI R166, RZ, 0x1f, R54 ;  /* 0x0000001fffa67819 */ /* 0x000fe40000011436 */
[----:B------:R-:W-:Y:S01]  /*2630*/  SHF.R.S32.HI R168, RZ, 0x1f, R152 ;  /* 0x0000001fffa87819 */ /* 0x000fe20000011498 */
[----:B------:R2:W-:Y:S01]  /*2640*/  STL [R1+0x168], R175 ;  /* 0x000168af01007387 */ /* 0x0005e20000100800 */
[----:B------:R-:W-:-:S02]  /*2650*/  SHF.R.S32.HI R169, RZ, 0x1f, R153 ;  /* 0x0000001fffa97819 */ /* 0x000fc40000011499 */
[----:B0-----:R-:W-:Y:S02]  /*2660*/  IADD3 R177, P5, R17, R53, RZ ;  /* 0x0000003511b17210 */ /* 0x001fe40007fbe0ff */
[----:B------:R-:W-:Y:S02]  /*2670*/  CS2R R52, SRZ ;  /* 0x0000000000347805 */ /* 0x000fe4000001ff00 */
[----:B------:R-:W-:Y:S01]  /*2680*/  SHF.R.S32.HI R167, RZ, 0x1f, R55 ;  /* 0x0000001fffa77819 */ /* 0x000fe20000011437 */
[----:B-1----:R-:W-:Y:S01]  /*2690*/  IMAD.X R176, R162, 0x1, R19, P2 ;  /* 0x00000001a2b07824 */ /* 0x002fe200010e0613 */
[----:B------:R-:W-:Y:S01]  /*26a0*/  SHF.R.S32.HI R170, RZ, 0x1f, R154 ;  /* 0x0000001fffaa7819 */ /* 0x000fe2000001149a */
[----:B------:R-:W-:Y:S01]  /*26b0*/  IMAD.X R162, R18, 0x1, R163, P1 ;  /* 0x0000000112a27824 */ /* 0x000fe200008e06a3 */
[----:B------:R-:W-:Y:S01]  /*26c0*/  STL [R1+0x134], R177 ;  /* 0x000134b101007387 */ /* 0x000fe20000100800 */
[----:B--2---:R-:W-:Y:S02]  /*26d0*/  IADD3 R175, P2, R16, R54, RZ ;  /* 0x0000003610af7210 */ /* 0x004fe40007f5e0ff */
[----:B------:R-:W-:Y:S01]  /*26e0*/  SHF.R.S32.HI R171, RZ, 0x1f, R155 ;  /* 0x0000001fffab7819 */ /* 0x000fe2000001149b */
[----:B------:R0:W-:Y:S01]  /*26f0*/  STL [R1+0x160], R176 ;  /* 0x000160b001007387 */ /* 0x0001e20000100800 */
[----:B------:R-:W-:-:S02]  /*2700*/  SHF.R.S32.HI R172, RZ, 0x1f, R156 ;  /* 0x0000001fffac7819 */ /* 0x000fc4000001149c */
[----:B------:R-:W-:Y:S01]  /*2710*/  SHF.R.S32.HI R173, RZ, 0x1f, R157 ;  /* 0x0000001fffad7819 */ /* 0x000fe2000001149d */
[----:B------:R1:W-:Y:S01]  /*2720*/  STL [R1+0x12c], R175 ;  /* 0x00012caf01007387 */ /* 0x0003e20000100800 */
[----:B------:R-:W-:Y:S02]  /*2730*/  SHF.R.S32.HI R174, RZ, 0x1f, R158 ;  /* 0x0000001fffae7819 */ /* 0x000fe4000001149e */
[----:B------:R-:W-:Y:S01]  /*2740*/  SHF.R.S32.HI R48, RZ, 0x1f, R159 ;  /* 0x0000001fff307819 */ /* 0x000fe2000001149f */
[----:B------:R2:W-:Y:S01]  /*2750*/  STL [R1+0x158], R162 ;  /* 0x000158a201007387 */ /* 0x0005e20000100800 */
[----:B------:R-:W-:Y:S02]  /*2760*/  SHF.R.S32.HI R46, RZ, 0x1f, R160 ;  /* 0x0000001fff2e7819 */ /* 0x000fe400000114a0 */
[----:B0-----:R-:W-:Y:S02]  /*2770*/  IADD3 R176, P1, R17, R54, RZ ;  /* 0x0000003611b07210 */ /* 0x001fe40007f3e0ff */
[----:B------:R-:W-:Y:S01]  /*2780*/  SHF.R.S32.HI R44, RZ, 0x1f, R161 ;  /* 0x0000001fff2c7819 */ /* 0x000fe200000114a1 */
[----:B-1----:R-:W-:Y:S01]  /*2790*/  IMAD.X R175, R19, 0x1, R163, P0 ;  /* 0x0000000113af7824 */ /* 0x002fe200000e06a3 */
[----:B------:R-:W-:Y:S01]  /*27a0*/  SHF.R.S32.HI R42, RZ, 0x1f, R49 ;  /* 0x0000001fff2a7819 */ /* 0x000fe20000011431 */
[----:B------:R-:W-:Y:S01]  /*27b0*/  IMAD.X R163, R18, 0x1, R164, P4 ;  /* 0x0000000112a37824 */ /* 0x000fe200020e06a4 */
[----:B------:R-:W-:Y:S01]  /*27c0*/  STL [R1+0x124], R176 ;  /* 0x000124b001007387 */ /* 0x000fe20000100800 */
[----:B--2---:R-:W-:-:S02]  /*27d0*/  IADD3 R162, P0, R16, R55, RZ ;  /* 0x0000003710a27210 */ /* 0x004fc40007f1e0ff */
[----:B------:R-:W-:Y:S01]  /*27e0*/  SHF.R.S32.HI R40, RZ, 0x1f, R47 ;  /* 0x0000001fff287819 */ /* 0x000fe2000001142f */
[----:B------:R0:W-:Y:S01]  /*27f0*/  STL [R1+0x150], R175 ;  /* 0x000150af01007387 */ /* 0x0001e20000100800 */
[----:B------:R-:W-:Y:S02]  /*2800*/  SHF.R.S32.HI R22, RZ, 0x1f, R45 ;  /* 0x0000001fff167819 */ /* 0x000fe4000001142d */
[----:B------:R-:W-:Y:S01]  /*2810*/  SHF.R.S32.HI R3, RZ, 0x1f, R23 ;  /* 0x0000001fff037819 */ /* 0x000fe20000011417 */
[----:B------:R1:W-:Y:S01]  /*2820*/  STL [R1+0x11c], R162 ;  /* 0x00011ca201007387 */ /* 0x0003e20000100800 */
[----:B------:R-:W-:Y:S02]  /*2830*/  SHF.R.S32.HI R20, RZ, 0x1f, R43 ;  /* 0x0000001fff147819 */ /* 0x000fe4000001142b */
[----:B------:R-:W-:Y:S01]  /*2840*/  R2UR UR34, R11 ;  /* 0x000000000b2272ca */ /* 0x000fe200000e0000 */
[----:B------:R2:W-:Y:S01]  /*2850*/  STL [R1+0x148], R163 ;  /* 0x000148a301007387 */ /* 0x0005e20000100800 */
[----:B------:R-:W-:-:S02]  /*2860*/  SHF.R.S32.HI R11, RZ, 0x1f, R41 ;  /* 0x0000001fff0b7819 */ /* 0x000fc40000011429 */
[----:B0-----:R-:W-:Y:S02]  /*2870*/  IADD3 R175, P4, R17, R55, RZ ;  /* 0x0000003711af7210 */ /* 0x001fe40007f9e0ff */
[----:B------:R-:W-:Y:S02]  /*2880*/  CS2R R54, SRZ ;  /* 0x0000000000367805 */ /* 0x000fe4000001ff00 */
[----:B------:R-:W-:Y:S01]  /*2890*/  R2UR UR51, R0 ;  /* 0x00000000003372ca */ /* 0x000fe200000e0000 */
[----:B-1----:R-:W-:Y:S01]  /*28a0*/  IMAD.X R162, R19, 0x1, R164, P3 ;  /* 0x0000000113a27824 */ /* 0x002fe200018e06a4 */
[----:B------:R-:W-:Y:S01]  /*28b0*/  SHF.R.S32.HI R0, RZ, 0x1f, R21 ;  /* 0x0000001fff007819 */ /* 0x000fe20000011415 */
[----:B------:R-:W-:Y:S01]  /*28c0*/  STL [R1+0x114], R175 ;  /* 0x000114af01007387 */ /* 0x000fe20000100800 */
[----:B------:R-:W-:Y:S01]  /*28d0*/  IMAD.X R164, R18, 0x1, R165, P6 ;  /* 0x0000000112a47824 */ /* 0x000fe200030e06a5 */
[----:B--2---:R-:W-:Y:S02]  /*28e0*/  IADD3 R163, P3, R16, R152, RZ ;  /* 0x0000009810a37210 */ /* 0x004fe40007f7e0ff */
[----:B------:R0:W-:Y:S01]  /*28f0*/  STL [R1+0x140], R162 ;  /* 0x000140a201007387 */ /* 0x0001e20000100800 */
[----:B------:R-:W-:-:S02]  /*2900*/  R2UR UR36, R13 ;  /* 0x000000000d2472ca */ /* 0x000fc400000e0000 */
[----:B------:R-:W1:Y:S01]  /*2910*/  LDC R13, c[0x0][0x214] ;  /* 0x00008500ff0d7b82 */ /* 0x000e620000000800 */
[----:B------:R2:W-:Y:S01]  /*2920*/  STL [R1+0x10c], R163 ;  /* 0x00010ca301007387 */ /* 0x0005e20000100800 */
[----:B------:R-:W-:Y:S02]  /*2930*/  SHF.R.S32.HI R249, RZ, 0x1f, R250 ;  /* 0x0000001ffff97819 */ /* 0x000fe400000114fa */
[----:B------:R-:W-:Y:S01]  /*2940*/  SHF.R.S32.HI R245, RZ, 0x1f, R246 ;  /* 0x0000001ffff57819 */ /* 0x000fe200000114f6 */
[----:B------:R-:W-:Y:S01]  /*2950*/  STL [R1+0x138], R164 ;  /* 0x000138a401007387 */ /* 0x000fe20000100800 */
[----:B------:R-:W-:Y:S02]  /*2960*/  SHF.R.S32.HI R241, RZ, 0x1f, R242 ;  /* 0x0000001ffff17819 */ /* 0x000fe400000114f2 */
[----:B0-----:R-:W-:Y:S02]  /*2970*/  IADD3 R162, P6, R17, R152, RZ ;  /* 0x0000009811a27210 */ /* 0x001fe40007fde0ff */
[----:B------:R-:W-:Y:S01]  /*2980*/  SHF.R.S32.HI R236, RZ, 0x1f, R237 ;  /* 0x0000001fffec7819 */ /* 0x000fe200000114ed */
[----:B--2---:R-:W-:Y:S01]  /*2990*/  IMAD.X R163, R19, 0x1, R165, P5 ;  /* 0x0000000113a37824 */ /* 0x004fe200028e06a5 */
[----:B------:R-:W-:Y:S01]  /*29a0*/  IADD3 R152, P5, R16, R153, RZ ;  /* 0x0000009910987210 */ /* 0x000fe20007fbe0ff */
[----:B------:R0:W-:Y:S01]  /*29b0*/  STL [R1+0x104], R162 ;  /* 0x000104a201007387 */ /* 0x0001e20000100800 */
[----:B------:R-:W-:-:S02]  /*29c0*/  SHF.R.S32.HI R231, RZ, 0x1f, R232 ;  /* 0x0000001fffe77819 */ /* 0x000fc400000114e8 */
[----:B------:R-:W-:Y:S01]  /*29d0*/  LOP3.LUT R14, R14, 0x1f, RZ, 0xc0, !PT ;  /* 0x0000001f0e0e7812 */ /* 0x000fe200078ec0ff */
[----:B------:R-:W-:Y:S01]  /*29e0*/  STL [R1+0x130], R163 ;  /* 0x000130a301007387 */ /* 0x000fe20000100800 */
[----:B------:R-:W-:Y:S02]  /*29f0*/  R2UR UR26, R4 ;  /* 0x00000000041a72ca */ /* 0x000fe400000e0000 */
[----:B------:R-:W-:Y:S01]  /*2a00*/  SHF.R.S32.HI R4, RZ, 0x1f, R5 ;  /* 0x0000001fff047819 */ /* 0x000fe20000011405 */
[----:B------:R2:W-:Y:S01]  /*2a10*/  STL [R1+0xfc], R152 ;  /* 0x0000fc9801007387 */ /* 0x0005e20000100800 */
[----:B------:R-:W-:Y:S01]  /*2a20*/  SHF.R.S32.HI R227, RZ, 0x1f, R228 ;  /* 0x0000001fffe37819 */ /* 0x000fe200000114e4 */
[----:B0-----:R-:W-:Y:S01]  /*2a30*/  IMAD.X R162, R18, 0x1, R166, P2 ;  /* 0x0000000112a27824 */ /* 0x001fe200010e06a6 */
[----:B------:R-:W-:Y:S02]  /*2a40*/  IADD3 R153, P2, R17, R153, RZ ;  /* 0x0000009911997210 */ /* 0x000fe40007f5e0ff */
[----:B------:R-:W-:-:S02]  /*2a50*/  SHF.R.S32.HI R223, RZ, 0x1f, R224 ;  /* 0x0000001fffdf7819 */ /* 0x000fc400000114e0 */
[----:B------:R0:W-:Y:S01]  /*2a60*/  STL [R1+0x128], R162 ;  /* 0x000128a201007387 */ /* 0x0001e20000100800 */
[----:B------:R-:W-:Y:S02]  /*2a70*/  R2UR UR40, R26 ;  /* 0x000000001a2872ca */ /* 0x000fe400000e0000 */
[----:B------:R-:W-:Y:S01]  /*2a80*/  CS2R R26, SRZ ;  /* 0x00000000001a7805 */ /* 0x000fe2000001ff00 */
[----:B--2---:R-:W-:Y:S01]  /*2a90*/  IMAD.X R152, R19, 0x1, R166, P1 ;  /* 0x0000000113987824 */ /* 0x004fe200008e06a6 */
[----:B------:R2:W-:Y:S01]  /*2aa0*/  STL [R1+0xf4], R153 ;  /* 0x0000f49901007387 */ /* 0x0005e20000100800 */
[----:B------:R-:W-:Y:S02]  /*2ab0*/  R2UR UR39, R25 ;  /* 0x00000000192772ca */ /* 0x000fe400000e0000 */
[----:B------:R-:W-:Y:S01]  /*2ac0*/  R2UR UR38, R24 ;  /* 0x00000000182672ca */ /* 0x000fe200000e0000 */
[----:B------:R3:W-:Y:S01]  /*2ad0*/  STL [R1+0x120], R152 ;  /* 0x0001209801007387 */ /* 0x0007e20000100800 */
[----:B------:R-:W-:-:S02]  /*2ae0*/  CS2R R24, SRZ ;  /* 0x0000000000187805 */ /* 0x000fc4000001ff00 */
[----:B0-----:R-:W-:Y:S01]  /*2af0*/  IADD3 R162, P1, R16, R154, RZ ;  /* 0x0000009a10a27210 */ /* 0x001fe20007f3e0ff */
[----:B--2---:R-:W-:-:S04]  /*2b00*/  IMAD.X R153, R18, 0x1, R167, P0 ;  /* 0x0000000112997824 */ /* 0x004fc800000e06a7 */
[----:B------:R-:W-:Y:S01]  /*2b10*/  STL [R1+0xec], R162 ;  /* 0x0000eca201007387 */ /* 0x000fe20000100800 */
[----:B---3--:R-:W-:Y:S01]  /*2b20*/  IADD3 R152, P0, R17, R154, RZ ;  /* 0x0000009a11987210 */ /* 0x008fe20007f1e0ff */
[----:B------:R-:W-:Y:S02]  /*2b30*/  IMAD.X R154, R19, 0x1, R167, P4 ;  /* 0x00000001139a7824 */ /* 0x000fe400020e06a7 */
[----:B------:R0:W-:Y:S04]  /*2b40*/  STL [R1+0x118], R153 ;  /* 0x0001189901007387 */ /* 0x0001e80000100800 */
[----:B------:R2:W-:Y:S04]  /*2b50*/  STL [R1+0xe4], R152 ;  /* 0x0000e49801007387 */ /* 0x0005e80000100800 */
[----:B------:R3:W-:Y:S01]  /*2b60*/  STL [R1+0x110], R154 ;  /* 0x0001109a01007387 */ /* 0x0007e20000100800 */
[----:B0-----:R-:W-:Y:S01]  /*2b70*/  IADD3 R153, P4, R16, R155, RZ ;  /* 0x0000009b10997210 */ /* 0x001fe20007f9e0ff */
[----:B--2---:R-:W-:-:S04]  /*2b80*/  IMAD.X R152, R18, 0x1, R168, P3 ;  /* 0x0000000112987824 */ /* 0x004fc800018e06a8 */
[----:B------:R0:W-:Y:S01]  /*2b90*/  STL [R1+0xdc], R153 ;  /* 0x0000dc9901007387 */ /* 0x0001e20000100800 */
[----:B---3--:R-:W-:-:S03]  /*2ba0*/  IADD3 R154, P3, R17, R155, RZ ;  /* 0x0000009b119a7210 */ /* 0x008fc60007f7e0ff */
[----:B------:R2:W-:Y:S04]  /*2bb0*/  STL [R1+0x108], R152 ;  /* 0x0001089801007387 */ /* 0x0005e80000100800 */
[----:B------:R3:W-:Y:S01]  /*2bc0*/  STL [R1+0xd4], R154 ;  /* 0x0000d49a01007387 */ /* 0x0007e20000100800 */
[----:B0-----:R-:W-:Y:S01]  /*2bd0*/  IMAD.X R153, R19, 0x1, R168, P6 ;  /* 0x0000000113997824 */ /* 0x001fe200030e06a8 */
[----:B--2---:R-:W-:-:S04]  /*2be0*/  IADD3 R152, P6, R16, R156, RZ ;  /* 0x0000009c10987210 */ /* 0x004fc80007fde0ff */
[----:B------:R0:W-:Y:S01]  /*2bf0*/  STL [R1+0x100], R153 ;  /* 0x0001009901007387 */ /* 0x0001e20000100800 */
[----:B---3--:R-:W-:-:S03]  /*2c00*/  IMAD.X R154, R18, 0x1, R169, P5 ;  /* 0x00000001129a7824 */ /* 0x008fc600028e06a9 */
        /* <DEDUP_REMOVED lines=53> */
[----:B------:R-:W-:Y:S02]  /*2f60*/  CS2R R48, SRZ ;  /* 0x0000000000307805 */ /* 0x000fe4000001ff00 */
[-C--:B---3--:R-:W-:Y:S01]  /*2f70*/  IADD3 R154, P6, R16, R47.reuse, RZ ;  /* 0x0000002f109a7210 */ /* 0x088fe20007fde0ff */
[----:B------:R2:W-:Y:S04]  /*2f80*/  STL [R1+0x90], R152 ;  /* 0x0000909801007387 */ /* 0x0005e80000100800 */
[----:B------:R3:W-:Y:S01]  /*2f90*/  STL [R1+0x5c], R154 ;  /* 0x00005c9a01007387 */ /* 0x0007e20000100800 */
[----:B0-----:R-:W-:Y:S01]  /*2fa0*/  IMAD.X R153, R18, 0x1, R46, P5 ;  /* 0x0000000112997824 */ /* 0x001fe200028e062e */
[----:B--2---:R-:W-:-:S04]  /*2fb0*/  IADD3 R152, P5, R17, R47, RZ ;  /* 0x0000002f11987210 */ /* 0x004fc80007fbe0ff */
[----:B------:R0:W-:Y:S01]  /*2fc0*/  STL [R1+0x88], R153 ;  /* 0x0000889901007387 */ /* 0x0001e20000100800 */
[----:B---3--:R-:W-:-:S03]  /*2fd0*/  IMAD.X R154, R19, 0x1, R46, P2 ;  /* 0x00000001139a7824 */ /* 0x008fc600010e062e */
[----:B------:R2:W-:Y:S01]  /*2fe0*/  STL [R1+0x54], R152 ;  /* 0x0000549801007387 */ /* 0x0005e20000100800 */
[----:B------:R-:W-:-:S03]  /*2ff0*/  CS2R R46, SRZ ;  /* 0x00000000002e7805 */ /* 0x000fc6000001ff00 */
        /* <DEDUP_REMOVED lines=8> */
[----:B------:R-:W-:Y:S02]  /*3080*/  CS2R R44, SRZ ;  /* 0x00000000002c7805 */ /* 0x000fe4000001ff00 */
[----:B--2---:R-:W-:Y:S02]  /*3090*/  IADD3 R152, P0, R16, R43, RZ ;  /* 0x0000002b10987210 */ /* 0x004fe40007f1e0ff */
        /* <DEDUP_REMOVED lines=17> */
[----:B------:R-:W-:Y:S01]  /*31b0*/  STL [R1+0x50], R154 ;  /* 0x0000509a01007387 */ /* 0x000fe20000100800 */
[-C--:B0-----:R-:W-:Y:S01]  /*31c0*/  IADD3 R153, P5, R16, R23.reuse, RZ ;  /* 0x0000001710997210 */ /* 0x081fe20007fbe0ff */
[--C-:B--2---:R-:W-:Y:S01]  /*31d0*/  IMAD.X R152, R18, 0x1, R22.reuse, P2 ;  /* 0x0000000112987824 */ /* 0x104fe200010e0616 */
[----:B------:R-:W-:Y:S01]  /*31e0*/  IADD3 R23, P2, R17, R23, RZ ;  /* 0x0000001711177210 */ /* 0x000fe20007f5e0ff */
[----:B------:R-:W-:Y:S02]  /*31f0*/  IMAD.X R22, R19, 0x1, R22, P1 ;  /* 0x0000000113167824 */ /* 0x000fe400008e0616 */
[----:B------:R-:W-:Y:S04]  /*3200*/  STL [R1+0x1c], R153 ;  /* 0x00001c9901007387 */ /* 0x000fe80000100800 */
[----:B------:R0:W-:Y:S04]  /*3210*/  STL [R1+0x48], R152 ;  /* 0x0000489801007387 */ /* 0x0001e80000100800 */
[----:B------:R2:W-:Y:S04]  /*3220*/  STL [R1+0x14], R23 ;  /* 0x0000141701007387 */ /* 0x0005e80000100800 */
[----:B------:R3:W-:Y:S01]  /*3230*/  STL [R1+0x40], R22 ;  /* 0x0000401601007387 */ /* 0x0007e20000100800 */
[----:B0-----:R-:W-:Y:S01]  /*3240*/  IADD3 R152, P1, R16, R21, RZ ;  /* 0x0000001510987210 */ /* 0x001fe20007f3e0ff */
[----:B--2---:R-:W-:-:S04]  /*3250*/  IMAD.X R23, R18, 0x1, R20, P0 ;  /* 0x0000000112177824 */ /* 0x004fc800000e0614 */
[----:B------:R-:W-:Y:S01]  /*3260*/  STL [R1+0xc], R152 ;  /* 0x00000c9801007387 */ /* 0x000fe20000100800 */
[----:B---3--:R-:W-:Y:S01]  /*3270*/  IADD3 R22, P0, R17, R21, RZ ;  /* 0x0000001511167210 */ /* 0x008fe20007f1e0ff */
[C---:B------:R-:W-:Y:S02]  /*3280*/  IMAD.X R21, R19.reuse, 0x1, R20, P4 ;  /* 0x0000000113157824 */ /* 0x040fe400020e0614 */
[----:B------:R-:W-:Y:S01]  /*3290*/  STL [R1+0x38], R23 ;  /* 0x0000381701007387 */ /* 0x000fe20000100800 */
[--C-:B------:R-:W-:Y:S01]  /*32a0*/  IMAD.X R20, R18, 0x1, R11.reuse, P3 ;  /* 0x0000000112147824 */ /* 0x100fe200018e060b */
[CC--:B------:R-:W-:Y:S01]  /*32b0*/  IADD3 R252, P4, R16.reuse, R250.reuse, RZ ;  /* 0x000000fa10fc7210 */ /* 0x0c0fe20007f9e0ff */
[----:B------:R-:W-:Y:S01]  /*32c0*/  IMAD.X R11, R19, 0x1, R11, P6 ;  /* 0x00000001130b7824 */ /* 0x000fe200030e060b */
[----:B------:R-:W-:Y:S01]  /*32d0*/  STL [R1+0x4], R22 ;  /* 0x0000041601007387 */ /* 0x000fe20000100800 */
[----:B------:R-:W-:Y:S02]  /*32e0*/  IADD3 R250, P3, R17, R250, RZ ;  /* 0x000000fa11fa7210 */ /* 0x000fe40007f7e0ff */
[----:B------:R-:W-:Y:S01]  /*32f0*/  IADD3 R248, P6, R16, R246, RZ ;  /* 0x000000f610f87210 */ /* 0x000fe20007fde0ff */
[----:B------:R-:W-:Y:S01]  /*3300*/  STL [R1+0x30], R21 ;  /* 0x0000301501007387 */ /* 0x000fe20000100800 */
[----:B------:R-:W-:-:S02]  /*3310*/  IMAD.X R251, R18, 0x1, R249, P4 ;  /* 0x0000000112fb7824 */ /* 0x000fc400020e06f9 */
[----:B------:R-:W-:Y:S01]  /*3320*/  IMAD.X R249, R19, 0x1, R249, P3 ;  /* 0x0000000113f97824 */ /* 0x000fe200018e06f9 */
[----:B------:R0:W-:Y:S01]  /*3330*/  STL [R1+0x28], R20 ;  /* 0x0000281401007387 */ /* 0x0001e20000100800 */
[-C--:B------:R-:W-:Y:S01]  /*3340*/  IADD3 R234, P3, R16, R232.reuse, RZ ;  /* 0x000000e810ea7210 */ /* 0x080fe20007f7e0ff */
[C---:B------:R-:W-:Y:S01]  /*3350*/  IMAD.X R247, R18.reuse, 0x1, R245, P6 ;  /* 0x0000000112f77824 */ /* 0x040fe200030e06f5 */
[----:B------:R-:W-:Y:S01]  /*3360*/  IADD3 R232, P6, R17, R232, RZ ;  /* 0x000000e811e87210 */ /* 0x000fe20007fde0ff */
[----:B------:R2:W-:Y:S02]  /*3370*/  STL [R1+0x20], R11 ;  /* 0x0000200b01007387 */ /* 0x0005e40000100800 */
[C-C-:B------:R-:W-:Y:S02]  /*3380*/  IMAD.X R233, R18.reuse, 0x1, R231.reuse, P3 ;  /* 0x0000000112e97824 */ /* 0x140fe400018e06e7 */
[----:B------:R-:W-:Y:S02]  /*3390*/  IMAD.X R231, R19, 0x1, R231, P6 ;  /* 0x0000000113e77824 */ /* 0x000fe400030e06e7 */
[--C-:B0-----:R-:W-:Y:S01]  /*33a0*/  IMAD.X R20, R18, 0x1, R3.reuse, P5 ;  /* 0x0000000112147824 */ /* 0x101fe200028e0603 */
[----:B------:R-:W-:Y:S01]  /*33b0*/  IADD3 R246, P5, R17, R246, RZ ;  /* 0x000000f611f67210 */ /* 0x000fe20007fbe0ff */
[----:B--2---:R-:W-:Y:S01]  /*33c0*/  IMAD.X R11, R19, 0x1, R3, P2 ;  /* 0x00000001130b7824 */ /* 0x004fe200010e0603 */
[-C--:B------:R-:W-:Y:S01]  /*33d0*/  IADD3 R244, P2, R16, R242.reuse, RZ ;  /* 0x000000f210f47210 */ /* 0x080fe20007f5e0ff */
[--C-:B------:R-:W-:Y:S01]  /*33e0*/  IMAD.X R3, R18, 0x1, R0.reuse, P1 ;  /* 0x0000000112037824 */ /* 0x100fe200008e0600 */
[----:B------:R-:W-:Y:S01]  /*33f0*/  IADD3 R242, P1, R17, R242, RZ ;  /* 0x000000f211f27210 */ /* 0x000fe20007f3e0ff */
[----:B------:R-:W-:Y:S01]  /*3400*/  IMAD.X R0, R19, 0x1, R0, P0 ;  /* 0x0000000113007824 */ /* 0x000fe200000e0600 */
[-C--:B------:R-:W-:Y:S01]  /*3410*/  IADD3 R240, P0, R16, R237.reuse, RZ ;  /* 0x000000ed10f07210 */ /* 0x080fe20007f1e0ff */
[----:B------:R-:W-:Y:S01]  /*3420*/  STL [R1+0x18], R20 ;  /* 0x0000181401007387 */ /* 0x000fe20000100800 */
[----:B------:R-:W-:Y:S01]  /*3430*/  IADD3 R237, P4, R17, R237, RZ ;  /* 0x000000ed11ed7210 */ /* 0x000fe20007f9e0ff */
[----:B------:R-:W-:-:S02]  /*3440*/  IMAD.X R243, R18, 0x1, R241, P2 ;  /* 0x0000000112f37824 */ /* 0x000fc400010e06f1 */
[--C-:B------:R-:W-:Y:S01]  /*3450*/  IMAD.X R239, R18, 0x1, R236.reuse, P0 ;  /* 0x0000000112ef7824 */ /* 0x100fe200000e06ec */
[----:B------:R-:W-:Y:S01]  /*3460*/  STL [R1+0x10], R11 ;  /* 0x0000100b01007387 */ /* 0x000fe20000100800 */
[C---:B------:R-:W-:Y:S01]  /*3470*/  IMAD.X R245, R19.reuse, 0x1, R245, P5 ;  /* 0x0000000113f57824 */ /* 0x040fe200028e06f5 */
[C---:B------:R-:W-:Y:S01]  /*3480*/  IADD3 R230, P5, R16.reuse, R228, RZ ;  /* 0x000000e410e67210 */ /* 0x040fe20007fbe0ff */
[C---:B------:R-:W-:Y:S01]  /*3490*/  IMAD.X R241, R19.reuse, 0x1, R241, P1 ;  /* 0x0000000113f17824 */ /* 0x040fe200008e06f1 */
[----:B------:R0:W-:Y:S01]  /*34a0*/  STL [R1+0x8], R3 ;  /* 0x0000080301007387 */ /* 0x0001e20000100800 */
[----:B------:R-:W-:Y:S01]  /*34b0*/  IMAD.X R236, R19, 0x1, R236, P4 ;  /* 0x0000000113ec7824 */ /* 0x000fe200020e06ec */
[----:B------:R-:W-:Y:S01]  /*34c0*/  IADD3 R226, P1, R16, R224, RZ ;  /* 0x000000e010e27210 */ /* 0x000fe20007f3e0ff */
[----:B------:R-:W-:Y:S01]  /*34d0*/  IMAD.X R229, R18, 0x1, R227, P5 ;  /* 0x0000000112e57824 */ /* 0x000fe200028e06e3 */
[-C--:B------:R-:W-:Y:S01]  /*34e0*/  IADD3 R222, P4, R16, R5.reuse, RZ ;  /* 0x0000000510de7210 */ /* 0x080fe20007f9e0ff */
[----:B------:R2:W-:Y:S01]  /*34f0*/  STL [R1], R0 ;  /* 0x0000000001007387 */ /* 0x0005e20000100800 */
[C---:B------:R-:W-:Y:S01]  /*3500*/  IADD3 R228, P2, R17.reuse, R228, RZ ;  /* 0x000000e411e47210 */ /* 0x040fe20007f5e0ff */
[C---:B------:R-:W-:Y:S01]  /*3510*/  IMAD.X R225, R18.reuse, 0x1, R223, P1 ;  /* 0x0000000112e17824 */ /* 0x040fe200008e06df */
[C---:B------:R-:W-:Y:S01]  /*3520*/  IADD3 R224, P0, R17.reuse, R224, RZ ;  /* 0x000000e011e07210 */ /* 0x040fe20007f1e0ff */
[--C-:B------:R-:W-:Y:S01]  /*3530*/  IMAD.X R221, R18, 0x1, R4.reuse, P4 ;  /* 0x0000000112dd7824 */ /* 0x100fe200020e0604 */
[----:B------:R-:W-:Y:S01]  /*3540*/  IADD3 R5, P3, R17, R5, RZ ;  /* 0x0000000511057210 */ /* 0x000fe20007f7e0ff */
[----:B0-----:R-:W-:Y:S01]  /*3550*/  IMAD R3, R14, UR11, RZ ;  /* 0x0000000b0e037c24 */ /* 0x001fe2000f8e02ff */
[----:B------:R-:W-:Y:S01]  /*3560*/  LOP3.LUT R20, R9, 0x10, RZ, 0x3c, !PT ;  /* 0x0000001009147812 */ /* 0x000fe200078e3cff */
[C---:B------:R-:W-:Y:S01]  /*3570*/  IMAD.X R227, R19.reuse, 0x1, R227, P2 ;  /* 0x0000000113e37824 */ /* 0x040fe200010e06e3 */
[----:B------:R-:W-:Y:S01]  /*3580*/  UMOV UR11, 0xc0000010 ;  /* 0xc0000010000b7882 */ /* 0x000fe20000000000 */
[C---:B------:R-:W-:Y:S01]  /*3590*/  IMAD.X R223, R19.reuse, 0x1, R223, P0 ;  /* 0x0000000113df7824 */ /* 0x040fe200000e06df */
[----:B------:R-:W-:Y:S01]  /*35a0*/  SHF.R.S32.HI R21, RZ, 0x1f, R3 ;  /* 0x0000001fff157819 */ /* 0x000fe20000011403 */
[----:B------:R-:W-:-:S02]  /*35b0*/  IMAD.X R4, R19, 0x1, R4, P3 ;  /* 0x0000000113047824 */ /* 0x000fc400018e0604 */
[----:B--2---:R-:W-:Y:S02]  /*35c0*/  IMAD.U32 R0, RZ, RZ, UR18 ;  /* 0x00000012ff007e24 */ /* 0x004fe4000f8e00ff */
[----:B-1----:R-:W-:-:S07]  /*35d0*/  IMAD.U32 R11, RZ, RZ, UR19 ;  /* 0x00000013ff0b7e24 */ /* 0x002fce000f8e00ff */
.L_x_1:
[----:B------:R-:W2:Y:S01]  /*35e0*/  LDL R188, [R1+0xc] ;  /* 0x00000c0001bc7983 */ /* 0x000ea20000100800 */
[----:B------:R-:W-:Y:S02]  /*35f0*/  ISETP.GT.AND P2, PT, R0, RZ, PT ;  /* 0x000000ff0000720c */ /* 0x000fe40003f44270 */
[-C--:B------:R-:W-:Y:S01]  /*3600*/  IADD3 R22, P1, R17, R11.reuse, RZ ;  /* 0x0000000b11167210 */ /* 0x080fe20007f3e0ff */
[----:B------:R-:W3:Y:S01]  /*3610*/  LDL R189, [R1+0x4] ;  /* 0x0000040001bd7983 */ /* 0x000ee20000100800 */
[----:B------:R-:W-:Y:S02]  /*3620*/  IADD3 R20, P0, R16, R11, RZ ;  /* 0x0000000b10147210 */ /* 0x000fe40007f1e0ff */
[----:B------:R-:W-:Y:S01]  /*3630*/  PRMT R195, RZ, 0x7610, R195 ;  /* 0x00007610ffc37816 */ /* 0x000fe200000000c3 */
[--C-:B------:R-:W-:Y:S01]  /*3640*/  IMAD.X R23, R19, 0x1, R13.reuse, P1 ;  /* 0x0000000113177824 */ /* 0x100fe200008e060d */
[----:B------:R-:W-:Y:S01]  /*3650*/  ISETP.GT.AND P3, PT, R0, 0x1, PT ;  /* 0x000000010000780c */ /* 0x000fe20003f64270 */
[----:B------:R-:W-:Y:S01]  /*3660*/  IMAD.X R21, R18, 0x1, R13, P0 ;  /* 0x0000000112157824 */ /* 0x000fe200000e060d */
[----:B------:R-:W-:Y:S01]  /*3670*/  PRMT R187, RZ, 0x7610, R187 ;  /* 0x00007610ffbb7816 */ /* 0x000fe200000000bb */
[----:B------:R-:W4:Y:S04]  /*3680*/  LDL R177, [R1] ;  /* 0x0000000001b17983 */ /* 0x000f280000100800 */
[----:B------:R0:W5:Y:S01]  /*3690*/  @P2 LDG.E.U8 R195, desc[UR14][R22.64] ;  /* 0x0000000e16c32981 */ /* 0x000162000c1e1100 */
[----:B------:R-:W-:-:S03]  /*36a0*/  PRMT R194, RZ, 0x7610, R194 ;  /* 0x00007610ffc27816 */ /* 0x000fc600000000c2 */
[----:B------:R1:W5:Y:S01]  /*36b0*/  @P2 LDG.E.U8 R187, desc[UR14][R20.64] ;  /* 0x0000000e14bb2981 */ /* 0x000362000c1e1100 */
[----:B------:R-:W-:Y:S02]  /*36c0*/  ISETP.GT.AND P2, PT, R0, 0x2, PT ;  /* 0x000000020000780c */ /* 0x000fe40003f44270 */
[----:B------:R-:W-:Y:S01]  /*36d0*/  PRMT R186, RZ, 0x7610, R186 ;  /* 0x00007610ffba7816 */ /* 0x000fe200000000ba */
[----:B------:R-:W3:Y:S01]  /*36e0*/  LDL R167, [R1+0x8] ;  /* 0x0000080001a77983 */ /* 0x000ee20000100800 */
[C---:B0-----:R-:W-:Y:S02]  /*36f0*/  IADD3 R22, P1, R11.reuse, R5, RZ ;  /* 0x000000050b167210 */ /* 0x041fe40007f3e0ff */
[----:B------:R-:W-:Y:S01]  /*3700*/  PRMT R155, RZ, 0x7610, R155 ;  /* 0x00007610ff9b7816 */ /* 0x000fe2000000009b */
[----:B------:R-:W5:Y:S01]  /*3710*/  LDL R176, [R1+0x1c] ;  /* 0x00001c0001b07983 */ /* 0x000f620000100800 */
[----:B-1----:R-:W-:Y:S01]  /*3720*/  IADD3 R20, P0, R11, R222, RZ ;  /* 0x000000de0b147210 */ /* 0x002fe20007f1e0ff */
[----:B------:R-:W-:Y:S01]  /*3730*/  IMAD.X R23, R13, 0x1, R4, P1 ;  /* 0x000000010d177824 */ /* 0x000fe200008e0604 */
[----:B------:R-:W-:Y:S01]  /*3740*/  IADD3 R152, P1, R11, R224, RZ ;  /* 0x000000e00b987210 */ /* 0x000fe20007f3e0ff */
[----:B------:R-:W5:Y:S02]  /*3750*/  LDL R166, [R1+0x14] ;  /* 0x0000140001a67983 */ /* 0x000f640000100800 */
[----:B------:R-:W-:-:S02]  /*3760*/  IMAD.X R21, R13, 0x1, R221, P0 ;  /* 0x000000010d157824 */ /* 0x000fc400000e06dd */
[----:B------:R0:W5:Y:S01]  /*3770*/  @P3 LDG.E.U8 R194, desc[UR14][R22.64] ;  /* 0x0000000e16c23981 */ /* 0x000162000c1e1100 */
[----:B------:R-:W-:-:S03]  /*3780*/  IMAD.X R153, R13, 0x1, R223, P1 ;  /* 0x000000010d997824 */ /* 0x000fc600008e06df */
[----:B------:R1:W5:Y:S01]  /*3790*/  @P3 LDG.E.U8 R186, desc[UR14][R20.64] ;  /* 0x0000000e14ba3981 */ /* 0x000362000c1e1100 */
[----:B------:R-:W-:-:S03]  /*37a0*/  ISETP.GT.AND P3, PT, R0, 0x3, PT ;  /* 0x000000030000780c */ /* 0x000fc60003f64270 */
[----:B------:R1:W5:Y:S01]  /*37b0*/  @P2 LDG.E.U8 R155, desc[UR14][R152.64] ;  /* 0x0000000e989b2981 */ /* 0x000362000c1e1100 */
[----:B0-----:R-:W-:Y:S02]  /*37c0*/  IADD3 R22, P0, R11, R226, RZ ;  /* 0x000000e20b167210 */ /* 0x001fe40007f1e0ff */
[----:B------:R-:W-:Y:S01]  /*37d0*/  PRMT R175, RZ, 0x7610, R175 ;  /* 0x00007610ffaf7816 */ /* 0x000fe200000000af */
[----:B------:R-:W5:Y:S01]  /*37e0*/  LDL R192, [R1+0x24] ;  /* 0x0000240001c07983 */ /* 0x000f620000100800 */
[----:B-1----:R-:W-:Y:S01]  /*37f0*/  PRMT R21, RZ, 0x7610, R21 ;  /* 0x00007610ff157816 */ /* 0x002fe20000000015 */
[----:B------:R-:W-:Y:S01]  /*3800*/  IMAD.X R23, R13, 0x1, R225, P0 ;  /* 0x000000010d177824 */ /* 0x000fe200000e06e1 */
[----:B------:R-:W-:Y:S01]  /*3810*/  PRMT R158, RZ, 0x7610, R158 ;  /* 0x00007610ff9e7816 */ /* 0x000fe2000000009e */
[----:B------:R-:W5:Y:S01]  /*3820*/  LDL R191, [R1+0x20] ;  /* 0x0000200001bf7983 */ /* 0x000f620000100800 */
[----:B------:R-:W-:-:S03]  /*3830*/  IADD3 R152, P1, R11, R228, RZ ;  /* 0x000000e40b987210 */ /* 0x000fc60007f3e0ff */
[----:B------:R0:W5:Y:S01]  /*3840*/  @P2 LDG.E.U8 R21, desc[UR14][R22.64] ;  /* 0x0000000e16152981 */ /* 0x000162000c1e1100 */
[----:B------:R-:W-:Y:S01]  /*3850*/  ISETP.GT.AND P2, PT, R0, 0x4, PT ;  /* 0x000000040000780c */ /* 0x000fe20003f44270 */
[----:B------:R-:W-:Y:S01]  /*3860*/  IMAD.X R153, R13, 0x1, R227, P1 ;  /* 0x000000010d997824 */ /* 0x000fe200008e06e3 */
[----:B------:R-:W-:Y:S01]  /*3870*/  IADD3 R156, P1, R11, R232, RZ ;  /* 0x000000e80b9c7210 */ /* 0x000fe20007f3e0ff */
[----:B------:R-:W5:Y:S01]  /*3880*/  LDL R190, [R1+0x34] ;  /* 0x0000340001be7983 */ /* 0x000f620000100800 */
[----:B------:R-:W-:-:S03]  /*3890*/  PRMT R154, RZ, 0x7610, R154 ;  /* 0x00007610ff9a7816 */ /* 0x000fc6000000009a */
[----:B------:R1:W5:Y:S01]  /*38a0*/  @P3 LDG.E.U8 R175, desc[UR14][R152.64] ;  /* 0x0000000e98af3981 */ /* 0x000362000c1e1100 */
[----:B0-----:R-:W-:Y:S01]  /*38b0*/  IADD3 R22, P0, R11, R230, RZ ;  /* 0x000000e60b167210 */ /* 0x001fe20007f1e0ff */
[C---:B------:R-:W-:Y:S01]  /*38c0*/  IMAD.X R157, R13.reuse, 0x1, R231, P1 ;  /* 0x000000010d9d7824 */ /* 0x040fe200008e06e7 */
[----:B------:R-:W-:Y:S01]  /*38d0*/  PRMT R163, RZ, 0x7610, R163 ;  /* 0x00007610ffa37816 */ /* 0x000fe200000000a3 */
[----:B------:R-:W5:Y:S02]  /*38e0*/  LDL R193, [R1+0x70] ;  /* 0x0000700001c17983 */ /* 0x000f640000100800 */
[----:B------:R-:W-:Y:S02]  /*38f0*/  IMAD.X R23, R13, 0x1, R229, P0 ;  /* 0x000000010d177824 */ /* 0x000fe400000e06e5 */
[----:B------:R0:W5:Y:S01]  /*3900*/  @P2 LDG.E.U8 R154, desc[UR14][R156.64] ;  /* 0x0000000e9c9a2981 */ /* 0x000162000c1e1100 */
[----:B-1----:R-:W-:-:S03]  /*3910*/  IADD3 R152, P0, R11, R234, RZ ;  /* 0x000000ea0b987210 */ /* 0x002fc60007f1e0ff */
[----:B------:R1:W5:Y:S01]  /*3920*/  @P3 LDG.E.U8 R158, desc[UR14][R22.64] ;  /* 0x0000000e169e3981 */ /* 0x000362000c1e1100 */
[----:B------:R-:W-:Y:S01]  /*3930*/  ISETP.GT.AND P3, PT, R0, 0x5, PT ;  /* 0x000000050000780c */ /* 0x000fe20003f64270 */
[----:B------:R-:W-:Y:S01]  /*3940*/  IMAD.X R153, R13, 0x1, R233, P0 ;  /* 0x000000010d997824 */ /* 0x000fe200000e06e9 */
[----:B------:R-:W-:Y:S01]  /*3950*/  PRMT R174, RZ, 0x7610, R174 ;  /* 0x00007610ffae7816 */ /* 0x000fe200000000ae */
[----:B------:R-:W5:Y:S01]  /*3960*/  LDL R235, [R1+0x7c] ;  /* 0x00007c0001eb7983 */ /* 0x000f620000100800 */
[----:B0-----:R-:W-:Y:S02]  /*3970*/  IADD3 R156, P1, R11, R237, RZ ;  /* 0x000000ed0b9c7210 */ /* 0x001fe40007f3e0ff */
[----:B------:R-:W-:Y:S01]  /*3980*/  PRMT R159, RZ, 0x7610, R159 ;  /* 0x00007610ff9f7816 */ /* 0x000fe2000000009f */
[----:B------:R-:W5:Y:S01]  /*3990*/  LDL R238, [R1+0x90] ;  /* 0x0000900001ee7983 */ /* 0x000f620000100800 */
[----:B-1----:R-:W-:Y:S01]  /*39a0*/  PRMT R22, RZ, 0x7610, R22 ;  /* 0x00007610ff167816 */ /* 0x002fe20000000016 */
[----:B------:R-:W-:-:S05]  /*39b0*/  IMAD.X R157, R13, 0x1, R236, P1 ;  /* 0x000000010d9d7824 */ /* 0x000fca00008e06ec */
[----:B------:R0:W5:Y:S01]  /*39c0*/  @P2 LDG.E.U8 R22, desc[UR14][R152.64] ;  /* 0x0000000e98162981 */ /* 0x000162000c1e1100 */
[----:B------:R-:W-:-:S03]  /*39d0*/  ISETP.GT.AND P2, PT, R0, 0x6, PT ;  /* 0x000000060000780c */ /* 0x000fc60003f44270 */
[----:B------:R1:W5:Y:S01]  /*39e0*/  @P3 LDG.E.U8 R163, desc[UR14][R156.64] ;  /* 0x0000000e9ca33981 */ /* 0x000362000c1e1100 */
[----:B0-----:R-:W-:-:S05]  /*39f0*/  IADD3 R152, P0, R11, R240, RZ ;  /* 0x000000f00b987210 */ /* 0x001fca0007f1e0ff */
[----:B------:R-:W-:Y:S01]  /*3a00*/  IMAD.X R153, R13, 0x1, R239, P0 ;  /* 0x000000010d997824 */ /* 0x000fe200000e06ef */
[----:B-1----:R-:W-:Y:S02]  /*3a10*/  IADD3 R156, P0, R11, R244, RZ ;  /* 0x000000f40b9c7210 */ /* 0x002fe40007f1e0ff */
[----:B------:R-:W-:Y:S02]  /*3a20*/  PRMT R23, RZ, 0x7610, R23 ;  /* 0x00007610ff177816 */ /* 0x000fe40000000017 */
[----:B------:R0:W5:Y:S01]  /*3a30*/  @P3 LDG.E.U8 R174, desc[UR14][R152.64] ;  /* 0x0000000e98ae3981 */ /* 0x000162000c1e1100 */
[----:B------:R-:W-:Y:S01]  /*3a40*/  IMAD.X R157, R13, 0x1, R243, P0 ;  /* 0x000000010d9d7824 */ /* 0x000fe200000e06f3 */
[----:B------:R-:W-:Y:S02]  /*3a50*/  IADD3 R160, P1, R11, R242, RZ ;  /* 0x000000f20ba07210 */ /* 0x000fe40007f3e0ff */
[----:B------:R-:W-:Y:S02]  /*3a60*/  ISETP.GT.AND P3, PT, R0, 0x7, PT ;  /* 0x000000070000780c */ /* 0x000fe40003f64270 */
[----:B------:R1:W5:Y:S01]  /*3a70*/  @P2 LDG.E.U8 R23, desc[UR14][R156.64] ;  /* 0x0000000e9c172981 */ /* 0x000362000c1e1100 */
[----:B------:R-:W-:Y:S01]  /*3a80*/  IMAD.X R161, R13, 0x1, R241, P1 ;  /* 0x000000010da17824 */ /* 0x000fe200008e06f1 */
[----:B0-----:R-:W-:-:S02]  /*3a90*/  PRMT R153, RZ, 0x7610, R153 ;  /* 0x00007610ff997816 */ /* 0x001fc40000000099 */
[----:B-1----:R-:W-:-:S04]  /*3aa0*/  IADD3 R156, P0, R11, R248, RZ ;  /* 0x000000f80b9c7210 */ /* 0x002fc80007f1e0ff */
[----:B------:R-:W5:Y:S01]  /*3ab0*/  @P2 LDG.E.U8 R153, desc[UR14][R160.64] ;  /* 0x0000000ea0992981 */ /* 0x000f62000c1e1100 */
[----:B------:R-:W-:Y:S01]  /*3ac0*/  ISETP.GT.AND P2, PT, R0, 0x8, PT ;  /* 0x000000080000780c */ /* 0x000fe20003f44270 */
[----:B------:R-:W-:-:S05]  /*3ad0*/  IMAD.X R157, R13, 0x1, R247, P0 ;  /* 0x000000010d9d7824 */ /* 0x000fca00000e06f7 */
[----:B------:R0:W5:Y:S01]  /*3ae0*/  @P3 LDG.E.U8 R159, desc[UR14][R156.64] ;  /* 0x0000000e9c9f3981 */ /* 0x000162000c1e1100 */
[----:B------:R-:W-:Y:S02]  /*3af0*/  PRMT R20, RZ, 0x7610, R20 ;  /* 0x00007610ff147816 */ /* 0x000fe40000000014 */
[----:B0-----:R-:W-:-:S05]  /*3b00*/  IADD3 R156, P0, R11, R252, RZ ;  /* 0x000000fc0b9c7210 */ /* 0x001fca0007f1e0ff */
[----:B------:R-:W-:-:S05]  /*3b10*/  IMAD.X R157, R13, 0x1, R251, P0 ;  /* 0x000000010d9d7824 */ /* 0x000fca00000e06fb */
[----:B------:R2:W5:Y:S02]  /*3b20*/  @P2 LDG.E.U8 R20, desc[UR14][R156.64] ;  /* 0x0000000e9c142981 */ /* 0x000564000c1e1100 */
[C---:B--2---:R-:W-:Y:S02]  /*3b30*/  IADD3 R156, P0, R11.reuse, R188, RZ ;  /* 0x000000bc0b9c7210 */ /* 0x044fe40007f1e0ff */
[----:B------:R-:W2:Y:S01]  /*3b40*/  LDL R188, [R1+0x18] ;  /* 0x0000180001bc7983 */ /* 0x000ea20000100800 */
[----:B------:R-:W-:Y:S02]  /*3b50*/  IADD3 R160, P1, R11, R246, RZ ;  /* 0x000000f60ba07210 */ /* 0x000fe40007f3e0ff */
[----:B------:R-:W-:-:S03]  /*3b60*/  PRMT R173, RZ, 0x7610, R173 ;  /* 0x00007610ffad7816 */ /* 0x000fc600000000ad */
[----:B------:R-:W-:-:S05]  /*3b70*/  IMAD.X R161, R13, 0x1, R245, P1 ;  /* 0x000000010da17824 */ /* 0x000fca00008e06f5 */
[----:B------:R0:W2:Y:S01]  /*3b80*/  @P3 LDG.E.U8 R173, desc[UR14][R160.64] ;  /* 0x0000000ea0ad3981 */ /* 0x0000a2000c1e1100 */
[----:B------:R-:W-:Y:S02]  /*3b90*/  PRMT R152, RZ, 0x7610, R152 ;  /* 0x00007610ff987816 */ /* 0x000fe40000000098 */
[----:B0-----:R-:W-:Y:S02]  /*3ba0*/  IADD3 R160, P1, R11, R250, RZ ;  /* 0x000000fa0ba07210 */ /* 0x001fe40007f3e0ff */
[----:B------:R-:W-:-:S03]  /*3bb0*/  ISETP.GT.AND P3, PT, R0, 0x9, PT ;  /* 0x000000090000780c */ /* 0x000fc60003f64270 */
[----:B------:R-:W-:-:S05]  /*3bc0*/  IMAD.X R161, R13, 0x1, R249, P1 ;  /* 0x000000010da17824 */ /* 0x000fca00008e06f9 */
[----:B------:R0:W2:Y:S01]  /*3bd0*/  @P2 LDG.E.U8 R152, desc[UR14][R160.64] ;  /* 0x0000000ea0982981 */ /* 0x0000a2000c1e1100 */
[----:B------:R-:W-:Y:S01]  /*3be0*/  PRMT R172, RZ, 0x7610, R172 ;  /* 0x00007610ffac7816 */ /* 0x000fe200000000ac */
[----:B---3--:R-:W-:-:S05]  /*3bf0*/  IMAD.X R157, R13, 0x1, R167, P0 ;  /* 0x000000010d9d7824 */ /* 0x008fca00000e06a7 */
[----:B------:R5:W3:Y:S01]  /*3c00*/  @P3 LDG.E.U8 R172, desc[UR14][R156.64] ;  /* 0x0000000e9cac3981 */ /* 0x000ae2000c1e1100 */
[----:B0-----:R-:W-:-:S03]  /*3c10*/  IADD3 R160, P1, R11, R189, RZ ;  /* 0x000000bd0ba07210 */ /* 0x001fc60007f3e0ff */
[----:B------:R-:W3:Y:S02]  /*3c20*/  LDL R189, [R1+0x10] ;  /* 0x0000100001bd7983 */ /* 0x000ee40000100800 */
[----:B----4-:R-:W-:Y:S02]  /*3c30*/  IMAD.X R161, R13, 0x1, R177, P1 ;  /* 0x000000010da17824 */ /* 0x010fe400008e06b1 */
[----:B------:R-:W4:Y:S01]  /*3c40*/  LDL R177, [R1+0x2c] ;  /* 0x00002c0001b17983 */ /* 0x000f220000100800 */
[----:B-----5:R-:W-:-:S03]  /*3c50*/  IADD3 R156, P0, R11, R176, RZ ;  /* 0x000000b00b9c7210 */ /* 0x020fc60007f1e0ff */
[----:B------:R-:W5:Y:S02]  /*3c60*/  LDL R176, [R1+0x28] ;  /* 0x0000280001b07983 */ /* 0x000f640000100800 */
[----:B--2---:R-:W-:Y:S02]  /*3c70*/  IMAD.X R157, R13, 0x1, R188, P0 ;  /* 0x000000010d9d7824 */ /* 0x004fe400000e06bc */
[----:B------:R-:W2:Y:S01]  /*3c80*/  LDL R188, [R1+0x30] ;  /* 0x0000300001bc7983 */ /* 0x000ea20000100800 */
[----:B------:R-:W-:Y:S02]  /*3c90*/  PRMT R164, RZ, 0x7610, R164 ;  /* 0x00007610ffa47816 */ /* 0x000fe400000000a4 */
[----:B------:R-:W-:Y:S02]  /*3ca0*/  ISETP.GT.AND P2, PT, R0, 0xa, PT ;  /* 0x0000000a0000780c */ /* 0x000fe40003f44270 */
[----:B------:R-:W-:Y:S02]  /*3cb0*/  IADD3 R166, P1, R11, R166, RZ ;  /* 0x000000a60ba67210 */ /* 0x000fe40007f3e0ff */
[----:B------:R0:W2:Y:S01]  /*3cc0*/  @P3 LDG.E.U8 R164, desc[UR14][R160.64] ;  /* 0x0000000ea0a43981 */ /* 0x0000a2000c1e1100 */
[----:B------:R-:W-:-:S02]  /*3cd0*/  PRMT R171, RZ, 0x7610, R171 ;  /* 0x00007610ffab7816 */ /* 0x000fc400000000ab */
[----:B0-----:R-:W-:-:S06]  /*3ce0*/  PRMT R160, RZ, 0x7610, R160 ;  /* 0x00007610ffa07816 */ /* 0x001fcc00000000a0 */
[----:B------:R4:W2:Y:S01]  /*3cf0*/  @P2 LDG.E.U8 R160, desc[UR14][R156.64] ;  /* 0x0000000e9ca02981 */ /* 0x0008a2000c1e1100 */
[----:B------:R-:W-:Y:S01]  /*3d00*/  ISETP.GT.AND P3, PT, R0, 0xb, PT ;  /* 0x0000000b0000780c */ /* 0x000fe20003f64270 */
[----:B---3--:R-:W-:Y:S02]  /*3d10*/  IMAD.X R167, R13, 0x1, R189, P1 ;  /* 0x000000010da77824 */ /* 0x008fe400008e06bd */
[----:B------:R-:W3:Y:S01]  /*3d20*/  LDL R189, [R1+0x3c] ;  /* 0x00003c0001bd7983 */ /* 0x000ee20000100800 */
[----:B----4-:R-:W-:-:S03]  /*3d30*/  IADD3 R156, P0, R11, R177, RZ ;  /* 0x000000b10b9c7210 */ /* 0x010fc60007f1e0ff */
[----:B------:R0:W4:Y:S04]  /*3d40*/  @P2 LDG.E.U8 R171, desc[UR14][R166.64] ;  /* 0x0000000ea6ab2981 */ /* 0x000128000c1e1100 */
[----:B------:R-:W4:Y:S01]  /*3d50*/  LDL R177, [R1+0x38] ;  /* 0x0000380001b17983 */ /* 0x000f220000100800 */
[----:B-----5:R-:W-:-:S03]  /*3d60*/  IMAD.X R157, R13, 0x1, R176, P0 ;  /* 0x000000010d9d7824 */ /* 0x020fc600000e06b0 */
[----:B------:R-:W5:Y:S01]  /*3d70*/  LDL R176, [R1+0x4c] ;  /* 0x00004c0001b07983 */ /* 0x000f620000100800 */
[----:B0-----:R-:W-:Y:S02]  /*3d80*/  IADD3 R166, P1, R11, R192, RZ ;  /* 0x000000c00ba67210 */ /* 0x001fe40007f3e0ff */
[----:B------:R-:W-:Y:S01]  /*3d90*/  PRMT R185, RZ, 0x7610, R185 ;  /* 0x00007610ffb97816 */ /* 0x000fe200000000b9 */
[----:B------:R-:W5:Y:S02]  /*3da0*/  LDL R192, [R1+0x44] ;  /* 0x0000440001c07983 */ /* 0x000f640000100800 */
[----:B------:R-:W-:Y:S01]  /*3db0*/  IMAD.X R167, R13, 0x1, R191, P1 ;  /* 0x000000010da77824 */ /* 0x000fe200008e06bf */
[----:B------:R-:W-:Y:S01]  /*3dc0*/  PRMT R184, RZ, 0x7610, R184 ;  /* 0x00007610ffb87816 */ /* 0x000fe200000000b8 */
[----:B------:R-:W5:Y:S04]  /*3dd0*/  LDL R191, [R1+0x5c] ;  /* 0x00005c0001bf7983 */ /* 0x000f680000100800 */
[----:B------:R0:W5:Y:S01]  /*3de0*/  @P3 LDG.E.U8 R185, desc[UR14][R166.64] ;  /* 0x0000000ea6b93981 */ /* 0x000162000c1e1100 */
[----:B------:R-:W-:-:S03]  /*3df0*/  ISETP.GT.AND P2, PT, R0, 0xc, PT ;  /* 0x0000000c0000780c */ /* 0x000fc60003f44270 */
[----:B------:R3:W5:Y:S01]  /*3e00*/  @P3 LDG.E.U8 R184, desc[UR14][R156.64] ;  /* 0x0000000e9cb83981 */ /* 0x000762000c1e1100 */
[----:B0-----:R-:W-:-:S03]  /*3e10*/  IADD3 R166, P1, R11, R190, RZ ;  /* 0x000000be0ba67210 */ /* 0x001fc60007f3e0ff */
[----:B------:R-:W5:Y:S02]  /*3e20*/  LDL R190, [R1+0x40] ;  /* 0x0000400001be7983 */ /* 0x000f640000100800 */
[----:B--2---:R-:W-:Y:S02]  /*3e30*/  IMAD.X R167, R13, 0x1, R188, P1 ;  /* 0x000000010da77824 */ /* 0x004fe400008e06bc */
[----:B------:R-:W2:Y:S01]  /*3e40*/  LDL R188, [R1+0x48] ;  /* 0x0000480001bc7983 */ /* 0x000ea20000100800 */
[----:B------:R-:W-:Y:S02]  /*3e50*/  PRMT R170, RZ, 0x7610, R170 ;  /* 0x00007610ffaa7816 */ /* 0x000fe400000000aa */
[----:B------:R-:W-:-:S06]  /*3e60*/  PRMT R165, RZ, 0x7610, R165 ;  /* 0x00007610ffa57816 */ /* 0x000fcc00000000a5 */
[----:B------:R-:W2:Y:S01]  /*3e70*/  @P2 LDG.E.U8 R165, desc[UR14][R166.64] ;  /* 0x0000000ea6a52981 */ /* 0x000ea2000c1e1100 */
[----:B---3--:R-:W-:-:S03]  /*3e80*/  IADD3 R156, P0, R11, R189, RZ ;  /* 0x000000bd0b9c7210 */ /* 0x008fc60007f1e0ff */
[----:B------:R-:W3:Y:S02]  /*3e90*/  LDL R189, [R1+0x54] ;  /* 0x0000540001bd7983 */ /* 0x000ee40000100800 */
[----:B----4-:R-:W-:Y:S02]  /*3ea0*/  IMAD.X R157, R13, 0x1, R177, P0 ;  /* 0x000000010d9d7824 */ /* 0x010fe400000e06b1 */
[----:B------:R-:W4:Y:S04]  /*3eb0*/  LDL R177, [R1+0x50] ;  /* 0x0000500001b17983 */ /* 0x000f280000100800 */
[----:B------:R5:W4:Y:S02]  /*3ec0*/  @P2 LDG.E.U8 R170, desc[UR14][R156.64] ;  /* 0x0000000e9caa2981 */ /* 0x000b24000c1e1100 */
[----:B-----5:R-:W-:-:S02]  /*3ed0*/  IADD3 R156, P0, R11, R176, RZ ;  /* 0x000000b00b9c7210 */ /* 0x020fc40007f1e0ff */
[----:B------:R-:W5:Y:S01]  /*3ee0*/  LDL R176, [R1+0x58] ;  /* 0x0000580001b07983 */ /* 0x000f620000100800 */
[----:B------:R-:W-:Y:S02]  /*3ef0*/  IADD3 R166, P1, R11, R192, RZ ;  /* 0x000000c00ba67210 */ /* 0x000fe40007f3e0ff */
[----:B------:R-:W-:Y:S01]  /*3f00*/  ISETP.GT.AND P3, PT, R0, 0xd, PT ;  /* 0x0000000d0000780c */ /* 0x000fe20003f64270 */
[----:B------:R-:W5:Y:S02]  /*3f10*/  LDL R192, [R1+0x84] ;  /* 0x0000840001c07983 */ /* 0x000f640000100800 */
[C---:B------:R-:W-:Y:S02]  /*3f20*/  IMAD.X R167, R13.reuse, 0x1, R190, P1 ;  /* 0x000000010da77824 */ /* 0x040fe400008e06be */
[----:B------:R-:W5:Y:S01]  /*3f30*/  LDL R190, [R1+0x64] ;  /* 0x0000640001be7983 */ /* 0x000f620000100800 */
[----:B--2---:R-:W-:-:S03]  /*3f40*/  IMAD.X R157, R13, 0x1, R188, P0 ;  /* 0x000000010d9d7824 */ /* 0x004fc600000e06bc */
[----:B------:R-:W2:Y:S01]  /*3f50*/  LDL R188, [R1+0x6c] ;  /* 0x00006c0001bc7983 */ /* 0x000ea20000100800 */
[----:B------:R-:W-:Y:S02]  /*3f60*/  PRMT R183, RZ, 0x7610, R183 ;  /* 0x00007610ffb77816 */ /* 0x000fe400000000b7 */
[----:B------:R-:W-:-:S04]  /*3f70*/  PRMT R182, RZ, 0x7610, R182 ;  /* 0x00007610ffb67816 */ /* 0x000fc800000000b6 */
[----:B------:R-:W2:Y:S04]  /*3f80*/  @P3 LDG.E.U8 R183, desc[UR14][R166.64] ;  /* 0x0000000ea6b73981 */ /* 0x000ea8000c1e1100 */
[----:B------:R0:W2:Y:S01]  /*3f90*/  @P3 LDG.E.U8 R182, desc[UR14][R156.64] ;  /* 0x0000000e9cb63981 */ /* 0x0000a2000c1e1100 */
[----:B------:R-:W-:Y:S02]  /*3fa0*/  ISETP.GT.AND P2, PT, R0, 0xe, PT ;  /* 0x0000000e0000780c */ /* 0x000fe40003f44270 */
[C---:B0-----:R-:W-:Y:S02]  /*3fb0*/  IADD3 R156, P0, R11.reuse, R191, RZ ;  /* 0x000000bf0b9c7210 */ /* 0x041fe40007f1e0ff */
[----:B------:R-:W-:Y:S01]  /*3fc0*/  PRMT R169, RZ, 0x7610, R169 ;  /* 0x00007610ffa97816 */ /* 0x000fe200000000a9 */
[----:B------:R-:W2:Y:S01]  /*3fd0*/  LDL R191, [R1+0x8c] ;  /* 0x00008c0001bf7983 */ /* 0x000ea20000100800 */
[----:B---3--:R-:W-:-:S03]  /*3fe0*/  IADD3 R166, P1, R11, R189, RZ ;  /* 0x000000bd0ba67210 */ /* 0x008fc60007f3e0ff */
[----:B------:R-:W3:Y:S02]  /*3ff0*/  LDL R189, [R1+0x60] ;  /* 0x0000600001bd7983 */ /* 0x000ee40000100800 */
[----:B----4-:R-:W-:Y:S02]  /*4000*/  IMAD.X R167, R13, 0x1, R177, P1 ;  /* 0x000000010da77824 */ /* 0x010fe400008e06b1 */
[----:B------:R-:W4:Y:S01]  /*4010*/  LDL R177, [R1+0x68] ;  /* 0x0000680001b17983 */ /* 0x000f220000100800 */
[----:B------:R-:W-:-:S03]  /*4020*/  PRMT R161, RZ, 0x7610, R161 ;  /* 0x00007610ffa17816 */ /* 0x000fc600000000a1 */
[----:B------:R0:W4:Y:S01]  /*4030*/  @P2 LDG.E.U8 R169, desc[UR14][R166.64] ;  /* 0x0000000ea6a92981 */ /* 0x000122000c1e1100 */
[----:B-----5:R-:W-:-:S03]  /*4040*/  IMAD.X R157, R13, 0x1, R176, P0 ;  /* 0x000000010d9d7824 */ /* 0x020fc600000e06b0 */
[----:B------:R-:W5:Y:S04]  /*4050*/  LDL R176, [R1+0x74] ;  /* 0x0000740001b07983 */ /* 0x000f680000100800 */
[----:B------:R2:W5:Y:S01]  /*4060*/  @P2 LDG.E.U8 R161, desc[UR14][R156.64] ;  /* 0x0000000e9ca12981 */ /* 0x000562000c1e1100 */
[----:B0-----:R-:W-:-:S03]  /*4070*/  IADD3 R166, P1, R11, R190, RZ ;  /* 0x000000be0ba67210 */ /* 0x001fc60007f3e0ff */
[----:B------:R-:W5:Y:S01]  /*4080*/  LDL R190, [R1+0x80] ;  /* 0x0000800001be7983 */ /* 0x000f620000100800 */
[----:B--2---:R-:W-:-:S03]  /*4090*/  IADD3 R156, P0, R11, R188, RZ ;  /* 0x000000bc0b9c7210 */ /* 0x004fc60007f1e0ff */
[----:B------:R-:W2:Y:S01]  /*40a0*/  LDL R188, [R1+0x78] ;  /* 0x0000780001bc7983 */ /* 0x000ea20000100800 */
[C---:B------:R-:W-:Y:S02]  /*40b0*/  ISETP.GT.AND P3, PT, R0.reuse, 0xf, PT ;  /* 0x0000000f0000780c */ /* 0x040fe40003f64270 */
[----:B------:R-:W-:Y:S02]  /*40c0*/  ISETP.GT.AND P2, PT, R0, 0x10, PT ;  /* 0x000000100000780c */ /* 0x000fe40003f44270 */
[----:B------:R-:W-:Y:S02]  /*40d0*/  PRMT R180, RZ, 0x7610, R180 ;  /* 0x00007610ffb47816 */ /* 0x000fe400000000b4 */
[----:B------:R-:W-:Y:S02]  /*40e0*/  PRMT R181, RZ, 0x7610, R181 ;  /* 0x00007610ffb57816 */ /* 0x000fe400000000b5 */
[----:B------:R-:W-:Y:S02]  /*40f0*/  PRMT R179, RZ, 0x7610, R179 ;  /* 0x00007610ffb37816 */ /* 0x000fe400000000b3 */
[----:B------:R-:W-:Y:S01]  /*4100*/  PRMT R168, RZ, 0x7610, R168 ;  /* 0x00007610ffa87816 */ /* 0x000fe200000000a8 */
[----:B---3--:R-:W-:-:S02]  /*4110*/  IMAD.X R167, R13, 0x1, R189, P1 ;  /* 0x000000010da77824 */ /* 0x008fc400008e06bd */
[----:B------:R-:W3:Y:S04]  /*4120*/  LDL R189, [R1+0x88] ;  /* 0x0000880001bd7983 */ /* 0x000ee80000100800 */
[----:B------:R-:W3:Y:S01]  /*4130*/  @P3 LDG.E.U8 R181, desc[UR14][R166.64] ;  /* 0x0000000ea6b53981 */ /* 0x000ee2000c1e1100 */
[----:B----4-:R-:W-:-:S05]  /*4140*/  IMAD.X R157, R13, 0x1, R177, P0 ;  /* 0x000000010d9d7824 */ /* 0x010fca00000e06b1 */
[----:B------:R0:W4:Y:S01]  /*4150*/  @P3 LDG.E.U8 R180, desc[UR14][R156.64] ;  /* 0x0000000e9cb43981 */ /* 0x000122000c1e1100 */
[----:B------:R-:W-:Y:S02]  /*4160*/  ISETP.GT.AND P3, PT, R0, 0x11, PT ;  /* 0x000000110000780c */ /* 0x000fe40003f64270 */
[----:B-----5:R-:W-:Y:S02]  /*4170*/  IADD3 R176, P1, R11, R176, RZ ;  /* 0x000000b00bb07210 */ /* 0x020fe40007f3e0ff */
[----:B0-----:R-:W-:-:S03]  /*4180*/  PRMT R156, RZ, 0x7610, R156 ;  /* 0x00007610ff9c7816 */ /* 0x001fc6000000009c */
[----:B------:R-:W-:Y:S01]  /*4190*/  IMAD.X R177, R13, 0x1, R193, P1 ;  /* 0x000000010db17824 */ /* 0x000fe200008e06c1 */
[C---:B------:R-:W-:Y:S01]  /*41a0*/  IADD3 R166, P0, R11.reuse, R235, RZ ;  /* 0x000000eb0ba67210 */ /* 0x040fe20007f1e0ff */
[----:B------:R-:W5:Y:S04]  /*41b0*/  LDL R193, [R1+0xa0] ;  /* 0x0000a00001c17983 */ /* 0x000f680000100800 */
[----:B------:R0:W4:Y:S04]  /*41c0*/  @P2 LDG.E.U8 R156, desc[UR14][R176.64] ;  /* 0x0000000eb09c2981 */ /* 0x000128000c1e1100 */
[----:B------:R-:W5:Y:S01]  /*41d0*/  LDL R235, [R1+0x98] ;  /* 0x0000980001eb7983 */ /* 0x000f620000100800 */
[----:B0-----:R-:W-:-:S02]  /*41e0*/  IADD3 R176, P1, R11, R192, RZ ;  /* 0x000000c00bb07210 */ /* 0x001fc40007f3e0ff */
[----:B------:R-:W-:Y:S01]  /*41f0*/  PRMT R178, RZ, 0x7610, R178 ;  /* 0x00007610ffb27816 */ /* 0x000fe200000000b2 */
[----:B------:R-:W4:Y:S02]  /*4200*/  LDL R192, [R1+0xa8] ;  /* 0x0000a80001c07983 */ /* 0x000f240000100800 */
[C---:B------:R-:W-:Y:S01]  /*4210*/  IMAD.X R177, R13.reuse, 0x1, R190, P1 ;  /* 0x000000010db17824 */ /* 0x040fe200008e06be */
[----:B------:R-:W-:Y:S01]  /*4220*/  PRMT R162, RZ, 0x7610, R162 ;  /* 0x00007610ffa27816 */ /* 0x000fe200000000a2 */
[----:B------:R-:W4:Y:S04]  /*4230*/  LDL R190, [R1+0xac] ;  /* 0x0000ac0001be7983 */ /* 0x000f280000100800 */
[----:B------:R-:W4:Y:S04]  /*4240*/  @P3 LDG.E.U8 R179, desc[UR14][R176.64] ;  /* 0x0000000eb0b33981 */ /* 0x000f28000c1e1100 */
[----:B------:R-:W5:Y:S01]  /*4250*/  LDL R177, [R1+0x9c] ;  /* 0x00009c0001b17983 */ /* 0x000f620000100800 */
[----:B--2---:R-:W-:-:S03]  /*4260*/  IMAD.X R167, R13, 0x1, R188, P0 ;  /* 0x000000010da77824 */ /* 0x004fc600000e06bc */
[----:B------:R-:W2:Y:S04]  /*4270*/  LDL R188, [R1+0x94] ;  /* 0x0000940001bc7983 */ /* 0x000ea80000100800 */
[----:B------:R0:W4:Y:S02]  /*4280*/  @P2 LDG.E.U8 R168, desc[UR14][R166.64] ;  /* 0x0000000ea6a82981 */ /* 0x000124000c1e1100 */
[----:B0-----:R-:W-:Y:S02]  /*4290*/  IADD3 R166, P0, R11, R191, RZ ;  /* 0x000000bf0ba67210 */ /* 0x001fe40007f1e0ff */
[----:B------:R-:W4:Y:S01]  /*42a0*/  LDL R191, [R1+0xa4] ;  /* 0x0000a40001bf7983 */ /* 0x000f220000100800 */
[----:B------:R-:W-:Y:S02]  /*42b0*/  ISETP.GT.AND P2, PT, R0, 0x12, PT ;  /* 0x000000120000780c */ /* 0x000fe40003f44270 */
[----:B---3--:R-:W-:-:S05]  /*42c0*/  IMAD.X R167, R13, 0x1, R189, P0 ;  /* 0x000000010da77824 */ /* 0x008fca00000e06bd */
[----:B------:R0:W3:Y:S01]  /*42d0*/  @P3 LDG.E.U8 R178, desc[UR14][R166.64] ;  /* 0x0000000ea6b23981 */ /* 0x0000e2000c1e1100 */
[----:B------:R-:W-:Y:S02]  /*42e0*/  ISETP.GT.AND P3, PT, R0, 0x13, PT ;  /* 0x000000130000780c */ /* 0x000fe40003f64270 */
[----:B0-----:R-:W-:Y:S02]  /*42f0*/  PRMT R167, RZ, 0x7610, R167 ;  /* 0x00007610ffa77816 */ /* 0x001fe400000000a7 */
[----:B-----5:R-:W-:-:S05]  /*4300*/  IADD3 R176, P0, R11, R177, RZ ;  /* 0x000000b10bb07210 */ /* 0x020fca0007f1e0ff */
[----:B------:R-:W-:Y:S02]  /*4310*/  IMAD.X R177, R13, 0x1, R235, P0 ;  /* 0x000000010db17824 */ /* 0x000fe400000e06eb */
[----:B------:R-:W5:Y:S04]  /*4320*/  LDL R235, [R1+0xb0] ;  /* 0x0000b00001eb7983 */ /* 0x000f680000100800 */
[----:B------:R0:W3:Y:S02]  /*4330*/  @P2 LDG.E.U8 R162, desc[UR14][R176.64] ;  /* 0x0000000eb0a22981 */ /* 0x0000e4000c1e1100 */
[----:B0-----:R-:W-:Y:S02]  /*4340*/  PRMT R177, RZ, 0x7610, R177 ;  /* 0x00007610ffb17816 */ /* 0x001fe400000000b1 */
[----:B--2---:R-:W-:-:S05]  /*4350*/  IADD3 R188, P1, R11, R188, RZ ;  /* 0x000000bc0bbc7210 */ /* 0x004fca0007f3e0ff */
[----:B------:R-:W-:Y:S02]  /*4360*/  IMAD.X R189, R13, 0x1, R238, P1 ;  /* 0x000000010dbd7824 */ /* 0x000fe400008e06ee */
[----:B------:R-:W2:Y:S04]  /*4370*/  LDL R238, [R1+0xb4] ;  /* 0x0000b40001ee7983 */ /* 0x000ea80000100800 */
[----:B------:R4:W3:Y:S02]  /*4380*/  @P2 LDG.E.U8 R167, desc[UR14][R188.64] ;  /* 0x0000000ebca72981 */ /* 0x0008e4000c1e1100 */
[----:B----4-:R-:W-:-:S05]  /*4390*/  IADD3 R188, P1, R11, R191, RZ ;  /* 0x000000bf0bbc7210 */ /* 0x010fca0007f3e0ff */
[----:B------:R-:W-:Y:S01]  /*43a0*/  IMAD.X R189, R13, 0x1, R193, P1 ;  /* 0x000000010dbd7824 */ /* 0x000fe200008e06c1 */
[----:B------:R-:W-:Y:S01]  /*43b0*/  IADD3 R190, P0, R11, R190, RZ ;  /* 0x000000be0bbe7210 */ /* 0x000fe20007f1e0ff */
[----:B------:R-:W4:Y:S04]  /*43c0*/  LDL R193, [R1+0xc4] ;  /* 0x0000c40001c17983 */ /* 0x000f280000100800 */
[----:B------:R2:W3:Y:S04]  /*43d0*/  @P3 LDG.E.U8 R177, desc[UR14][R188.64] ;  /* 0x0000000ebcb13981 */ /* 0x0004e8000c1e1100 */
[----:B------:R-:W5:Y:S01]  /*43e0*/  LDL R189, [R1+0xbc] ;  /* 0x0000bc0001bd7983 */ /* 0x000f620000100800 */
[----:B------:R-:W-:Y:S01]  /*43f0*/  ISETP.GT.AND P2, PT, R0, 0x14, PT ;  /* 0x000000140000780c */ /* 0x000fe20003f44270 */
[----:B------:R-:W-:Y:S01]  /*4400*/  IMAD.X R191, R13, 0x1, R192, P0 ;  /* 0x000000010dbf7824 */ /* 0x000fe200000e06c0 */
[----:B------:R-:W-:Y:S01]  /*4410*/  PRMT R176, RZ, 0x7610, R176 ;  /* 0x00007610ffb07816 */ /* 0x000fe200000000b0 */
[----:B------:R-:W3:Y:S01]  /*4420*/  LDL R192, [R1+0xcc] ;  /* 0x0000cc0001c07983 */ /* 0x000ee20000100800 */
[----:B------:R-:W-:-:S04]  /*4430*/  PRMT R157, RZ, 0x7610, R157 ;  /* 0x00007610ff9d7816 */ /* 0x000fc8000000009d */
[----:B------:R5:W3:Y:S04]  /*4440*/  @P3 LDG.E.U8 R176, desc[UR14][R190.64] ;  /* 0x0000000ebeb03981 */ /* 0x000ae8000c1e1100 */
[----:B------:R-:W3:Y:S01]  /*4450*/  LDL R191, [R1+0xb8] ;  /* 0x0000b80001bf7983 */ /* 0x000ee20000100800 */
[C---:B--2---:R-:W-:Y:S02]  /*4460*/  IADD3 R188, P1, R11.reuse, R238, RZ ;  /* 0x000000ee0bbc7210 */ /* 0x044fe40007f3e0ff */
[----:B-----5:R-:W-:-:S03]  /*4470*/  IADD3 R190, P0, R11, R189, RZ ;  /* 0x000000bd0bbe7210 */ /* 0x020fc60007f1e0ff */
[----:B------:R-:W-:Y:S01]  /*4480*/  IMAD.X R189, R13, 0x1, R235, P1 ;  /* 0x000000010dbd7824 */ /* 0x000fe200008e06eb */
[----:B------:R-:W-:Y:S01]  /*4490*/  ISETP.GT.AND P3, PT, R0, 0x15, PT ;  /* 0x000000150000780c */ /* 0x000fe20003f64270 */
[----:B------:R-:W2:Y:S04]  /*44a0*/  LDL R238, [R1+0xc8] ;  /* 0x0000c80001ee7983 */ /* 0x000ea80000100800 */
[----:B------:R4:W5:Y:S01]  /*44b0*/  @P2 LDG.E.U8 R157, desc[UR14][R188.64] ;  /* 0x0000000ebc9d2981 */ /* 0x000962000c1e1100 */
[----:B------:R-:W-:-:S03]  /*44c0*/  PRMT R197, RZ, 0x7610, R197 ;  /* 0x00007610ffc57816 */ /* 0x000fc600000000c5 */
[----:B------:R-:W5:Y:S04]  /*44d0*/  LDL R235, [R1+0xd4] ;  /* 0x0000d40001eb7983 */ /* 0x000f680000100800 */
[----:B------:R-:W2:Y:S01]  /*44e0*/  LDL R189, [R1+0xc0] ;  /* 0x0000c00001bd7983 */ /* 0x000ea20000100800 */
[----:B----4-:R-:W-:-:S03]  /*44f0*/  IADD3 R188, P1, R11, R193, RZ ;  /* 0x000000c10bbc7210 */ /* 0x010fc60007f3e0ff */
[----:B------:R-:W4:Y:S01]  /*4500*/  LDL R193, [R1+0xd0] ;  /* 0x0000d00001c17983 */ /* 0x000f220000100800 */
[----:B------:R-:W-:Y:S01]  /*4510*/  PRMT R166, RZ, 0x7610, R166 ;  /* 0x00007610ffa67816 */ /* 0x000fe200000000a6 */
[----:B---3--:R-:W-:-:S05]  /*4520*/  IMAD.X R191, R13, 0x1, R191, P0 ;  /* 0x000000010dbf7824 */ /* 0x008fca00000e06bf */
[----:B------:R0:W3:Y:S01]  /*4530*/  @P2 LDG.E.U8 R166, desc[UR14][R190.64] ;  /* 0x0000000ebea62981 */ /* 0x0000e2000c1e1100 */
[----:B--2---:R-:W-:-:S05]  /*4540*/  IMAD.X R189, R13, 0x1, R189, P1 ;  /* 0x000000010dbd7824 */ /* 0x004fca00008e06bd */
[----:B------:R5:W2:Y:S04]  /*4550*/  @P3 LDG.E.U8 R197, desc[UR14][R188.64] ;  /* 0x0000000ebcc53981 */ /* 0x000aa8000c1e1100 */
[----:B------:R-:W4:Y:S01]  /*4560*/  LDL R189, [R1+0xdc] ;  /* 0x0000dc0001bd7983 */ /* 0x000f220000100800 */
[----:B0-----:R-:W-:Y:S02]  /*4570*/  IADD3 R190, P0, R11, R192, RZ ;  /* 0x000000c00bbe7210 */ /* 0x001fe40007f1e0ff */
[----:B------:R-:W-:Y:S01]  /*4580*/  PRMT R196, RZ, 0x7610, R196 ;  /* 0x00007610ffc47816 */ /* 0x000fe200000000c4 */
[----:B------:R-:W3:Y:S02]  /*4590*/  LDL R192, [R1+0xe4] ;  /* 0x0000e40001c07983 */ /* 0x000ee40000100800 */
[----:B------:R-:W-:Y:S01]  /*45a0*/  IMAD.X R191, R13, 0x1, R238, P0 ;  /* 0x000000010dbf7824 */ /* 0x000fe200000e06ee */
[C---:B-----5:R-:W-:Y:S01]  /*45b0*/  IADD3 R188, P1, R11.reuse, R235, RZ ;  /* 0x000000eb0bbc7210 */ /* 0x060fe20007f3e0ff */
[----:B------:R-:W5:Y:S04]  /*45c0*/  LDL R238, [R1+0xec] ;  /* 0x0000ec0001ee7983 */ /* 0x000f680000100800 */
[----:B------:R4:W2:Y:S04]  /*45d0*/  @P3 LDG.E.U8 R196, desc[UR14][R190.64] ;  /* 0x0000000ebec43981 */ /* 0x0008a8000c1e1100 */
[----:B------:R-:W2:Y:S04]  /*45e0*/  LDL R235, [R1+0xe8] ;  /* 0x0000e80001eb7983 */ /* 0x000ea80000100800 */
[----:B------:R-:W5:Y:S01]  /*45f0*/  LDL R191, [R1+0xd8] ;  /* 0x0000d80001bf7983 */ /* 0x000f620000100800 */
[----:B----4-:R-:W-:Y:S01]  /*4600*/  IADD3 R190, P2, R11, R189, RZ ;  /* 0x000000bd0bbe7210 */ /* 0x010fe20007f5e0ff */
[----:B------:R-:W-:-:S02]  /*4610*/  IMAD.X R189, R13, 0x1, R193, P1 ;  /* 0x000000010dbd7824 */ /* 0x000fc400008e06c1 */
[----:B------:R-:W4:Y:S01]  /*4620*/  LDL R193, [R1+0xe0] ;  /* 0x0000e00001c17983 */ /* 0x000f220000100800 */
[C---:B------:R-:W-:Y:S02]  /*4630*/  ISETP.GT.AND P4, PT, R0.reuse, 0x16, PT ;  /* 0x000000160000780c */ /* 0x040fe40003f84270 */
[----:B------:R-:W-:Y:S02]  /*4640*/  ISETP.GT.AND P0, PT, R0, 0x17, PT ;  /* 0x000000170000780c */ /* 0x000fe40003f04270 */
[----:B------:R-:W-:Y:S02]  /*4650*/  PRMT R199, RZ, 0x7610, R199 ;  /* 0x00007610ffc77816 */ /* 0x000fe400000000c7 */
[----:B---3--:R-:W-:Y:S02]  /*4660*/  IADD3 R192, P1, R11, R192, RZ ;  /* 0x000000c00bc07210 */ /* 0x008fe40007f3e0ff */
[----:B------:R-:W-:Y:S02]  /*4670*/  PRMT R198, RZ, 0x7610, R198 ;  /* 0x00007610ffc67816 */ /* 0x000fe400000000c6 */
[----:B------:R-:W-:-:S03]  /*4680*/  PRMT R200, RZ, 0x7610, R200 ;  /* 0x00007610ffc87816 */ /* 0x000fc600000000c8 */
[----:B------:R0:W3:Y:S01]  /*4690*/  @P4 LDG.E.U8 R199, desc[UR14][R188.64] ;  /* 0x0000000ebcc74981 */ /* 0x0000e2000c1e1100 */
[----:B-----5:R-:W-:-:S05]  /*46a0*/  IMAD.X R191, R13, 0x1, R191, P2 ;  /* 0x000000010dbf7824 */ /* 0x020fca00010e06bf */
[----:B------:R-:W5:Y:S04]  /*46b0*/  @P4 LDG.E.U8 R198, desc[UR14][R190.64] ;  /* 0x0000000ebec64981 */ /* 0x000f68000c1e1100 */
[----:B------:R-:W3:Y:S01]  /*46c0*/  LDL R191, [R1+0xf4] ;  /* 0x0000f40001bf7983 */ /* 0x000ee20000100800 */
[----:B----4-:R-:W-:Y:S01]  /*46d0*/  IMAD.X R193, R13, 0x1, R193, P1 ;  /* 0x000000010dc17824 */ /* 0x010fe200008e06c1 */
[----:B0-----:R-:W-:Y:S02]  /*46e0*/  IADD3 R188, P1, R11, R238, RZ ;  /* 0x000000ee0bbc7210 */ /* 0x001fe40007f3e0ff */
[----:B------:R-:W-:Y:S01]  /*46f0*/  ISETP.GT.AND P2, PT, R0, 0x18, PT ;  /* 0x000000180000780c */ /* 0x000fe20003f44270 */
[----:B------:R-:W4:Y:S02]  /*4700*/  LDL R238, [R1+0x10c] ;  /* 0x00010c0001ee7983 */ /* 0x000f240000100800 */
[----:B--2---:R-:W-:-:S02]  /*4710*/  IMAD.X R189, R13, 0x1, R235, P1 ;  /* 0x000000010dbd7824 */ /* 0x004fc400008e06eb */
[----:B------:R0:W2:Y:S04]  /*4720*/  @P0 LDG.E.U8 R200, desc[UR14][R192.64] ;  /* 0x0000000ec0c80981 */ /* 0x0000a8000c1e1100 */
[----:B------:R-:W5:Y:S01]  /*4730*/  LDL R235, [R1+0x108] ;  /* 0x0001080001eb7983 */ /* 0x000f620000100800 */
[----:B0-----:R-:W-:-:S06]  /*4740*/  PRMT R192, RZ, 0x7610, R192 ;  /* 0x00007610ffc07816 */ /* 0x001fcc00000000c0 */
[----:B------:R0:W2:Y:S04]  /*4750*/  @P0 LDG.E.U8 R192, desc[UR14][R188.64] ;  /* 0x0000000ebcc00981 */ /* 0x0000a8000c1e1100 */
[----:B------:R-:W0:Y:S01]  /*4760*/  LDL R189, [R1+0xfc] ;  /* 0x0000fc0001bd7983 */ /* 0x000e220000100800 */
[----:B---3--:R-:W-:-:S03]  /*4770*/  IADD3 R190, P1, R11, R191, RZ ;  /* 0x000000bf0bbe7210 */ /* 0x008fc60007f3e0ff */
[----:B------:R-:W3:Y:S01]  /*4780*/  LDL R191, [R1+0xf0] ;  /* 0x0000f00001bf7983 */ /* 0x000ee20000100800 */
[----:B------:R-:W-:Y:S02]  /*4790*/  PRMT R193, RZ, 0x7610, R193 ;  /* 0x00007610ffc17816 */ /* 0x000fe400000000c1 */
[----:B0-----:R-:W-:Y:S02]  /*47a0*/  IADD3 R188, P0, R11, R189, RZ ;  /* 0x000000bd0bbc7210 */ /* 0x001fe40007f1e0ff */
[----:B------:R-:W4:Y:S01]  /*47b0*/  LDL R189, [R1+0xf8] ;  /* 0x0000f80001bd7983 */ /* 0x000f220000100800 */
[----:B---3--:R-:W-:-:S05]  /*47c0*/  IMAD.X R191, R13, 0x1, R191, P1 ;  /* 0x000000010dbf7824 */ /* 0x008fca00008e06bf */
[----:B------:R0:W3:Y:S02]  /*47d0*/  @P2 LDG.E.U8 R193, desc[UR14][R190.64] ;  /* 0x0000000ebec12981 */ /* 0x0000e4000c1e1100 */
[----:B0-----:R-:W-:Y:S01]  /*47e0*/  PRMT R190, RZ, 0x7610, R190 ;  /* 0x00007610ffbe7816 */ /* 0x001fe200000000be */
[----:B----4-:R-:W-:-:S05]  /*47f0*/  IMAD.X R189, R13, 0x1, R189, P0 ;  /* 0x000000010dbd7824 */ /* 0x010fca00000e06bd */
[----:B------:R0:W4:Y:S04]  /*4800*/  @P2 LDG.E.U8 R190, desc[UR14][R188.64] ;  /* 0x0000000ebcbe2981 */ /* 0x000128000c1e1100 */
[----:B------:R-:W0:Y:S01]  /*4810*/  LDL R189, [R1+0x104] ;  /* 0x0001040001bd7983 */ /* 0x000e220000100800 */
[----:B------:R-:W-:Y:S02]  /*4820*/  ISETP.GT.AND P1, PT, R0, 0x19, PT ;  /* 0x000000190000780c */ /* 0x000fe40003f24270 */
[----:B0-----:R-:W-:Y:S02]  /*4830*/  IADD3 R188, P0, R11, R189, RZ ;  /* 0x000000bd0bbc7210 */ /* 0x001fe40007f1e0ff */
[----:B------:R-:W5:Y:S01]  /*4840*/  LDL R189, [R1+0x100] ;  /* 0x0001000001bd7983 */ /* 0x000f620000100800 */
[----:B------:R-:W-:-:S02]  /*4850*/  PRMT R191, RZ, 0x7610, R191 ;  /* 0x00007610ffbf7816 */ /* 0x000fc400000000bf */
[----:B------:R-:W-:Y:S01]  /*4860*/  PRMT R201, RZ, 0x7610, R201 ;  /* 0x00007610ffc97816 */ /* 0x000fe200000000c9 */
[----:B-----5:R-:W-:-:S05]  /*4870*/  IMAD.X R189, R13, 0x1, R189, P0 ;  /* 0x000000010dbd7824 */ /* 0x020fca00000e06bd */
[----:B------:R0:W5:Y:S02]  /*4880*/  @P1 LDG.E.U8 R191, desc[UR14][R188.64] ;  /* 0x0000000ebcbf1981 */ /* 0x000164000c1e1100 */
[----:B0-----:R-:W-:Y:S02]  /*4890*/  IADD3 R188, P0, R11, R238, RZ ;  /* 0x000000ee0bbc7210 */ /* 0x001fe40007f1e0ff */
[----:B------:R-:W-:Y:S01]  /*48a0*/  PRMT R202, RZ, 0x7610, R202 ;  /* 0x00007610ffca7816 */ /* 0x000fe200000000ca */
[----:B------:R-:W2:Y:S02]  /*48b0*/  LDL R238, [R1+0x12c] ;  /* 0x00012c0001ee7983 */ /* 0x000ea40000100800 */
[----:B------:R-:W-:Y:S01]  /*48c0*/  IMAD.X R189, R13, 0x1, R235, P0 ;  /* 0x000000010dbd7824 */ /* 0x000fe200000e06eb */
[----:B------:R-:W-:Y:S01]  /*48d0*/  PRMT R203, RZ, 0x7610, R203 ;  /* 0x00007610ffcb7816 */ /* 0x000fe200000000cb */
[----:B------:R-:W3:Y:S04]  /*48e0*/  LDL R235, [R1+0x128] ;  /* 0x0001280001eb7983 */ /* 0x000ee80000100800 */
[----:B------:R0:W4:Y:S04]  /*48f0*/  @P1 LDG.E.U8 R201, desc[UR14][R188.64] ;  /* 0x0000000ebcc91981 */ /* 0x000128000c1e1100 */
[----:B------:R-:W0:Y:S01]  /*4900*/  LDL R189, [R1+0x114] ;  /* 0x0001140001bd7983 */ /* 0x000e220000100800 */
[----:B------:R-:W-:-:S02]  /*4910*/  ISETP.GT.AND P1, PT, R0, 0x1a, PT ;  /* 0x0000001a0000780c */ /* 0x000fc40003f24270 */
[----:B0-----:R-:W-:Y:S02]  /*4920*/  IADD3 R188, P0, R11, R189, RZ ;  /* 0x000000bd0bbc7210 */ /* 0x001fe40007f1e0ff */
[----:B------:R-:W5:Y:S03]  /*4930*/  LDL R189, [R1+0x110] ;  /* 0x0001100001bd7983 */ /* 0x000f660000100800 */
[----:B-----5:R-:W-:-:S06]  /*4940*/  IMAD.X R189, R13, 0x1, R189, P0 ;  /* 0x000000010dbd7824 */ /* 0x020fcc00000e06bd */
[----:B------:R0:W5:Y:S04]  /*4950*/  @P1 LDG.E.U8 R202, desc[UR14][R188.64] ;  /* 0x0000000ebcca1981 */ /* 0x000168000c1e1100 */
[----:B------:R-:W0:Y:S02]  /*4960*/  LDL R189, [R1+0x11c] ;  /* 0x00011c0001bd7983 */ /* 0x000e240000100800 */
[----:B0-----:R-:W-:Y:S02]  /*4970*/  IADD3 R188, P0, R11, R189, RZ ;  /* 0x000000bd0bbc7210 */ /* 0x001fe40007f1e0ff */
[----:B------:R-:W2:Y:S03]  /*4980*/  LDL R189, [R1+0x118] ;  /* 0x0001180001bd7983 */ /* 0x000ea60000100800 */
[----:B--2---:R-:W-:-:S05]  /*4990*/  IMAD.X R189, R13, 0x1, R189, P0 ;  /* 0x000000010dbd7824 */ /* 0x004fca00000e06bd */
[----:B------:R0:W2:Y:S04]  /*49a0*/  @P1 LDG.E.U8 R203, desc[UR14][R188.64] ;  /* 0x0000000ebccb1981 */ /* 0x0000a8000c1e1100 */
[----:B------:R-:W0:Y:S01]  /*49b0*/  LDL R189, [R1+0x124] ;  /* 0x0001240001bd7983 */ /* 0x000e220000100800 */
[----:B------:R-:W-:Y:S02]  /*49c0*/  ISETP.GT.AND P1, PT, R0, 0x1b, PT ;  /* 0x0000001b0000780c */ /* 0x000fe40003f24270 */
[----:B0-----:R-:W-:Y:S02]  /*49d0*/  IADD3 R188, P0, R11, R189, RZ ;  /* 0x000000bd0bbc7210 */ /* 0x001fe40007f1e0ff */
[----:B------:R-:W3:Y:S01]  /*49e0*/  LDL R189, [R1+0x120] ;  /* 0x0001200001bd7983 */ /* 0x000ee20000100800 */
[----:B------:R-:W-:-:S02]  /*49f0*/  PRMT R204, RZ, 0x7610, R204 ;  /* 0x00007610ffcc7816 */ /* 0x000fc400000000cc */
[----:B------:R-:W-:Y:S01]  /*4a00*/  PRMT R205, RZ, 0x7610, R205 ;  /* 0x00007610ffcd7816 */ /* 0x000fe200000000cd */
[----:B---3--:R-:W-:-:S05]  /*4a10*/  IMAD.X R189, R13, 0x1, R189, P0 ;  /* 0x000000010dbd7824 */ /* 0x008fca00000e06bd */
[----:B------:R0:W3:Y:S02]  /*4a20*/  @P1 LDG.E.U8 R204, desc[UR14][R188.64] ;  /* 0x0000000ebccc1981 */ /* 0x0000e4000c1e1100 */
[----:B0-----:R-:W-:Y:S02]  /*4a30*/  IADD3 R188, P0, R11, R238, RZ ;  /* 0x000000ee0bbc7210 */ /* 0x001fe40007f1e0ff */
[----:B------:R-:W-:Y:S01]  /*4a40*/  PRMT R206, RZ, 0x7610, R206 ;  /* 0x00007610ffce7816 */ /* 0x000fe200000000ce */
[----:B------:R-:W4:Y:S02]  /*4a50*/  LDL R238, [R1+0x14c] ;  /* 0x00014c0001ee7983 */ /* 0x000f240000100800 */
[----:B------:R-:W-:Y:S01]  /*4a60*/  IMAD.X R189, R13, 0x1, R235, P0 ;  /* 0x000000010dbd7824 */ /* 0x000fe200000e06eb */
[----:B------:R-:W-:Y:S01]  /*4a70*/  PRMT R207, RZ, 0x7610, R207 ;  /* 0x00007610ffcf7816 */ /* 0x000fe200000000cf */
[----:B------:R-:W5:Y:S04]  /*4a80*/  LDL R235, [R1+0x148] ;  /* 0x0001480001eb7983 */ /* 0x000f680000100800 */
[----:B------:R0:W2:Y:S04]  /*4a90*/  @P1 LDG.E.U8 R205, desc[UR14][R188.64] ;  /* 0x0000000ebccd1981 */ /* 0x0000a8000c1e1100 */
[----:B------:R-:W0:Y:S01]  /*4aa0*/  LDL R189, [R1+0x134] ;  /* 0x0001340001bd7983 */ /* 0x000e220000100800 */
[----:B------:R-:W-:-:S02]  /*4ab0*/  ISETP.GT.AND P1, PT, R0, 0x1c, PT ;  /* 0x0000001c0000780c */ /* 0x000fc40003f24270 */
[----:B0-----:R-:W-:Y:S02]  /*4ac0*/  IADD3 R188, P0, R11, R189, RZ ;  /* 0x000000bd0bbc7210 */ /* 0x001fe40007f1e0ff */
[----:B------:R-:W3:Y:S03]  /*4ad0*/  LDL R189, [R1+0x130] ;  /* 0x0001300001bd7983 */ /* 0x000ee60000100800 */
[----:B---3--:R-:W-:-:S06]  /*4ae0*/  IMAD.X R189, R13, 0x1, R189, P0 ;  /* 0x000000010dbd7824 */ /* 0x008fcc00000e06bd */
[----:B------:R0:W3:Y:S04]  /*4af0*/  @P1 LDG.E.U8 R206, desc[UR14][R188.64] ;  /* 0x0000000ebcce1981 */ /* 0x0000e8000c1e1100 */
[----:B------:R-:W0:Y:S02]  /*4b00*/  LDL R189, [R1+0x13c] ;  /* 0x00013c0001bd7983 */ /* 0x000e240000100800 */
[----:B0-----:R-:W-:Y:S02]  /*4b10*/  IADD3 R188, P0, R11, R189, RZ ;  /* 0x000000bd0bbc7210 */ /* 0x001fe40007f1e0ff */
[----:B------:R-:W4:Y:S03]  /*4b20*/  LDL R189, [R1+0x138] ;  /* 0x0001380001bd7983 */ /* 0x000f260000100800 */
        /* <DEDUP_REMOVED lines=33> */
[----:B------:R-:W-:Y:S02]  /*4d40*/  PRMT R213, RZ, 0x7610, R213 ;  /* 0x00007610ffd57816 */ /* 0x000fe400000000d5 */
[----:B------:R-:W-:Y:S02]  /*4d50*/  PRMT R214, RZ, 0x7610, R214 ;  /* 0x00007610ffd67816 */ /* 0x000fe400000000d6 */
[----:B------:R-:W-:Y:S02]  /*4d60*/  PRMT R215, RZ, 0x7610, R215 ;  /* 0x00007610ffd77816 */ /* 0x000fe400000000d7 */
[----:B------:R-:W-:Y:S02]  /*4d70*/  PRMT R216, RZ, 0x7610, R216 ;  /* 0x00007610ffd87816 */ /* 0x000fe400000000d8 */
[----:B------:R-:W-:Y:S02]  /*4d80*/  PRMT R217, RZ, 0x7610, R217 ;  /* 0x00007610ffd97816 */ /* 0x000fe400000000d9 */
[----:B------:R-:W-:-:S02]  /*4d90*/  PRMT R218, RZ, 0x7610, R218 ;  /* 0x00007610ffda7816 */ /* 0x000fc400000000da */
[----:B------:R-:W-:Y:S02]  /*4da0*/  PRMT R219, RZ, 0x7610, R219 ;  /* 0x00007610ffdb7816 */ /* 0x000fe400000000db */
[----:B------:R-:W-:Y:S02]  /*4db0*/  PRMT R220, RZ, 0x7610, R220 ;  /* 0x00007610ffdc7816 */ /* 0x000fe400000000dc */
[----:B------:R-:W-:Y:S02]  /*4dc0*/  LOP3.LUT R195, R195, 0xffff, RZ, 0xc0, !PT ;  /* 0x0000ffffc3c37812 */ /* 0x000fe400078ec0ff */
[----:B------:R-:W-:Y:S02]  /*4dd0*/  LOP3.LUT R194, R194, 0xffff, RZ, 0xc0, !PT ;  /* 0x0000ffffc2c27812 */ /* 0x000fe400078ec0ff */
[----:B------:R-:W-:Y:S02]  /*4de0*/  LOP3.LUT R187, R187, 0xffff, RZ, 0xc0, !PT ;  /* 0x0000ffffbbbb7812 */ /* 0x000fe400078ec0ff */
[----:B------:R-:W-:-:S02]  /*4df0*/  PRMT R195, R195, 0x3340, R194 ;  /* 0x00003340c3c37816 */ /* 0x000fc400000000c2 */
[----:B------:R-:W-:Y:S02]  /*4e00*/  LOP3.LUT R186, R186, 0xffff, RZ, 0xc0, !PT ;  /* 0x0000ffffbaba7812 */ /* 0x000fe400078ec0ff */
[----:B------:R-:W-:Y:S02]  /*4e10*/  PRMT R194, RZ, 0x7610, R194 ;  /* 0x00007610ffc27816 */ /* 0x000fe400000000c2 */
[----:B------:R-:W-:Y:S02]  /*4e20*/  LOP3.LUT R155, R155, 0xffff, RZ, 0xc0, !PT ;  /* 0x0000ffff9b9b7812 */ /* 0x000fe400078ec0ff */
[----:B------:R-:W-:Y:S02]  /*4e30*/  LOP3.LUT R175, R175, 0xffff, RZ, 0xc0, !PT ;  /* 0x0000ffffafaf7812 */ /* 0x000fe400078ec0ff */
[----:B------:R-:W-:Y:S02]  /*4e40*/  LOP3.LUT R21, R21, 0xffff, RZ, 0xc0, !PT ;  /* 0x0000ffff15157812 */ /* 0x000fe400078ec0ff */
[----:B------:R-:W-:-:S02]  /*4e50*/  LOP3.LUT R158, R158, 0xffff, RZ, 0xc0, !PT ;  /* 0x0000ffff9e9e7812 */ /* 0x000fc400078ec0ff */
[----:B------:R-:W-:Y:S02]  /*4e60*/  LOP3.LUT R154, R154, 0xffff, RZ, 0xc0, !PT ;  /* 0x0000ffff9a9a7812 */ /* 0x000fe400078ec0ff */
[----:B------:R-:W-:Y:S02]  /*4e70*/  PRMT R21, R21, 0x3340, R158 ;  /* 0x0000334015157816 */ /* 0x000fe4000000009e */
[----:B------:R-:W-:Y:S02]  /*4e80*/  LOP3.LUT R158, R163, 0xffff, RZ, 0xc0, !PT ;  /* 0x0000ffffa39e7812 */ /* 0x000fe400078ec0ff */
[----:B------:R-:W-:Y:S02]  /*4e90*/  SHF.R.S32.HI R163, RZ, 0x1f, R3 ;  /* 0x0000001fffa37819 */ /* 0x000fe40000011403 */
[----:B------:R-:W-:Y:S02]  /*4ea0*/  PRMT R158, R154, 0x3340, R158 ;  /* 0x000033409a9e7816 */ /* 0x000fe4000000009e */
[----:B------:R-:W-:-:S02]  /*4eb0*/  LOP3.LUT R22, R22, 0xffff, RZ, 0xc0, !PT ;  /* 0x0000ffff16167812 */ /* 0x000fc400078ec0ff */
[----:B------:R-:W-:Y:S02]  /*4ec0*/  LOP3.LUT R153, R153, 0xffff, RZ, 0xc0, !PT ;  /* 0x0000ffff99997812 */ /* 0x000fe400078ec0ff */
[----:B------:R-:W-:-:S04]  /*4ed0*/  LOP3.LUT R173, R173, 0xffff, RZ, 0xc0, !PT ;  /* 0x0000ffffadad7812 */ /* 0x000fc800078ec0ff */
[--C-:B------:R-:W-:Y:S02]  /*4ee0*/  PRMT R153, R153, 0x3340, R173.reuse ;  /* 0x0000334099997816 */ /* 0x100fe400000000ad */
[----:B------:R-:W-:Y:S02]  /*4ef0*/  PRMT R173, RZ, 0x7610, R173 ;  /* 0x00007610ffad7816 */ /* 0x000fe400000000ad */
[----:B------:R-:W-:Y:S01]  /*4f00*/  LOP3.LUT R23, R23, 0xffff, RZ, 0xc0, !PT ;  /* 0x0000ffff17177812 */ /* 0x000fe200078ec0ff */
[----:B---3--:R-:W-:-:S05]  /*4f10*/  IMAD.X R189, R13, 0x1, R189, P0 ;  /* 0x000000010dbd7824 */ /* 0x008fca00000e06bd */
[----:B------:R0:W3:Y:S02]  /*4f20*/  @P1 LDG.E.U8 R212, desc[UR14][R188.64] ;  /* 0x0000000ebcd41981 */ /* 0x0000e4000c1e1100 */
[----:B0-----:R-:W-:-:S05]  /*4f30*/  IADD3 R188, P0, R11, R238, RZ ;  /* 0x000000ee0bbc7210 */ /* 0x001fca0007f1e0ff */
[----:B------:R-:W-:-:S05]  /*4f40*/  IMAD.X R189, R13, 0x1, R235, P0 ;  /* 0x000000010dbd7824 */ /* 0x000fca00000e06eb */
[----:B------:R0:W2:Y:S01]  /*4f50*/  @P1 LDG.E.U8 R213, desc[UR14][R188.64] ;  /* 0x0000000ebcd51981 */ /* 0x0000a2000c1e1100 */
[----:B------:R-:W-:Y:S02]  /*4f60*/  ISETP.GE.AND P0, PT, R14, R0, PT ;  /* 0x000000000e00720c */ /* 0x000fe40003f06270 */
[----:B------:R-:W-:Y:S02]  /*4f70*/  SHF.R.S32.HI R238, RZ, 0x1f, R3 ;  /* 0x0000001fffee7819 */ /* 0x000fe40000011403 */
[----:B0-----:R-:W-:-:S04]  /*4f80*/  IADD3 R188, P1, R3, UR49, RZ ;  /* 0x0000003103bc7c10 */ /* 0x001fc8000ff3e0ff */
[----:B------:R-:W-:Y:S01]  /*4f90*/  IADD3.X R189, R238, UR35, RZ, P1, !PT ;  /* 0x00000023eebd7c10 */ /* 0x000fe20008ffe4ff */
[----:B------:R-:W-:Y:S06]  /*4fa0*/  BAR.SYNC.DEFER_BLOCKING 0x0 ;  /* 0x0000000000007b1d */ /* 0x000fec0000010000 */
[----:B------:R0:W2:Y:S02]  /*4fb0*/  @!P0 LDG.E.U8 R214, desc[UR14][R188.64] ;  /* 0x0000000ebcd68981 */ /* 0x0000a4000c1e1100 */
[----:B0-----:R-:W-:-:S04]  /*4fc0*/  IADD3 R188, P1, R3, UR48, RZ ;  /* 0x0000003003bc7c10 */ /* 0x001fc8000ff3e0ff */
[----:B------:R-:W-:-:S05]  /*4fd0*/  IADD3.X R189, R238, UR34, RZ, P1, !PT ;  /* 0x00000022eebd7c10 */ /* 0x000fca0008ffe4ff */
        /* <DEDUP_REMOVED lines=15> */
[----:B------:R0:W2:Y:S01]  /*50d0*/  @!P0 LDG.E.U8 R220, desc[UR14][R188.64] ;  /* 0x0000000ebcdc8981 */ /* 0x0000a2000c1e1100 */
[----:B------:R-:W-:Y:S02]  /*50e0*/  PRMT R235, R187, 0x3340, R186 ;  /* 0x00003340bbeb7816 */ /* 0x000fe400000000ba */
[----:B0-----:R-:W-:-:S04]  /*50f0*/  IADD3 R188, P1, R3, UR42, RZ ;  /* 0x0000002a03bc7c10 */ /* 0x001fc8000ff3e0ff */
[----:B------:R-:W-:Y:S02]  /*5100*/  IADD3.X R189, R238, UR28, RZ, P1, !PT ;  /* 0x0000001ceebd7c10 */ /* 0x000fe40008ffe4ff */
[----:B------:R-:W-:-:S03]  /*5110*/  IADD3 R186, P1, R3, UR41, RZ ;  /* 0x0000002903ba7c10 */ /* 0x000fc6000ff3e0ff */
[----:B------:R0:W2:Y:S01]  /*5120*/  @!P0 LDG.E.U8 R194, desc[UR14][R188.64] ;  /* 0x0000000ebcc28981 */ /* 0x0000a2000c1e1100 */
[----:B------:R-:W-:Y:S02]  /*5130*/  IADD3.X R187, R238, UR27, RZ, P1, !PT ;  /* 0x0000001beebb7c10 */ /* 0x000fe40008ffe4ff */
[----:B------:R-:W-:Y:S02]  /*5140*/  PRMT R238, R155, 0x3340, R175 ;  /* 0x000033409bee7816 */ /* 0x000fe400000000af */
[----:B0-----:R-:W-:Y:S02]  /*5150*/  PRMT R188, RZ, 0x7610, R188 ;  /* 0x00007610ffbc7816 */ /* 0x001fe400000000bc */
[----:B------:R-:W-:-:S04]  /*5160*/  SHF.R.S32.HI R155, RZ, 0x1f, R3 ;  /* 0x0000001fff9b7819 */ /* 0x000fc80000011403 */
[----:B------:R0:W2:Y:S01]  /*5170*/  @!P0 LDG.E.U8 R188, desc[UR14][R186.64] ;  /* 0x0000000ebabc8981 */ /* 0x0000a2000c1e1100 */
[----:B------:R-:W-:Y:S02]  /*5180*/  PRMT R175, RZ, 0x7610, R175 ;  /* 0x00007610ffaf7816 */ /* 0x000fe400000000af */
[----:B0-----:R-:W-:-:S04]  /*5190*/  IADD3 R186, P1, R3, UR40, RZ ;  /* 0x0000002803ba7c10 */ /* 0x001fc8000ff3e0ff */
[----:B------:R-:W-:-:S05]  /*51a0*/  IADD3.X R187, R155, UR26, RZ, P1, !PT ;  /* 0x0000001a9bbb7c10 */ /* 0x000fca0008ffe4ff */
[----:B------:R0:W2:Y:S01]  /*51b0*/  @!P0 LDG.E.U8 R175, desc[UR14][R186.64] ;  /* 0x0000000ebaaf8981 */ /* 0x0000a2000c1e1100 */
[----:B------:R-:W-:Y:S02]  /*51c0*/  PRMT R189, RZ, 0x7610, R189 ;  /* 0x00007610ffbd7816 */ /* 0x000fe400000000bd */
[----:B0-----:R-:W-:-:S04]  /*51d0*/  IADD3 R186, P1, R3, UR39, RZ ;  /* 0x0000002703ba7c10 */ /* 0x001fc8000ff3e0ff */
[----:B------:R-:W-:Y:S02]  /*51e0*/  IADD3.X R187, R155, UR25, RZ, P1, !PT ;  /* 0x000000199bbb7c10 */ /* 0x000fe40008ffe4ff */
[----:B------:R-:W-:-:S03]  /*51f0*/  IADD3 R154, P1, R3, UR38, RZ ;  /* 0x00000026039a7c10 */ /* 0x000fc6000ff3e0ff */
[----:B------:R0:W2:Y:S01]  /*5200*/  @!P0 LDG.E.U8 R189, desc[UR14][R186.64] ;  /* 0x0000000ebabd8981 */ /* 0x0000a2000c1e1100 */
[----:B------:R-:W-:Y:S02]  /*5210*/  IADD3.X R155, R163, UR24, RZ, P1, !PT ;  /* 0x00000018a39b7c10 */ /* 0x000fe40008ffe4ff */
[----:B------:R-:W-:Y:S02]  /*5220*/  LOP3.LUT R163, R174, 0xffff, RZ, 0xc0, !PT ;  /* 0x0000ffffaea37812 */ /* 0x000fe400078ec0ff */
[----:B0-----:R-:W-:Y:S02]  /*5230*/  PRMT R186, RZ, 0x7610, R186 ;  /* 0x00007610ffba7816 */ /* 0x001fe400000000ba */
[----:B------:R-:W-:Y:S02]  /*5240*/  PRMT R163, R22, 0x3340, R163 ;  /* 0x0000334016a37816 */ /* 0x000fe400000000a3 */
[----:B------:R-:W-:Y:S02]  /*5250*/  SHF.R.S32.HI R22, RZ, 0x1f, R3 ;  /* 0x0000001fff167819 */ /* 0x000fe40000011403 */
[----:B------:R0:W2:Y:S01]  /*5260*/  @!P0 LDG.E.U8 R186, desc[UR14][R154.64] ;  /* 0x0000000e9aba8981 */ /* 0x0000a2000c1e1100 */
[----:B------:R-:W-:-:S02]  /*5270*/  PRMT R174, RZ, 0x7610, R174 ;  /* 0x00007610ffae7816 */ /* 0x000fc400000000ae */
[----:B0-----:R-:W-:-:S04]  /*5280*/  IADD3 R154, P1, R3, UR37, RZ ;  /* 0x00000025039a7c10 */ /* 0x001fc8000ff3e0ff */
[----:B------:R-:W-:-:S05]  /*5290*/  IADD3.X R155, R22, UR51, RZ, P1, !PT ;  /* 0x00000033169b7c10 */ /* 0x000fca0008ffe4ff */
[----:B------:R0:W2:Y:S02]  /*52a0*/  @!P0 LDG.E.U8 R174, desc[UR14][R154.64] ;  /* 0x0000000e9aae8981 */ /* 0x0000a4000c1e1100 */
[----:B0-----:R-:W-:-:S05]  /*52b0*/  IADD3 R154, P1, R3, R15, RZ ;  /* 0x0000000f039a7210 */ /* 0x001fca0007f3e0ff */
[----:B------:R-:W-:Y:S01]  /*52c0*/  IMAD.X R155, R22, 0x1, R2, P1 ;  /* 0x00000001169b7824 */ /* 0x000fe200008e0602 */
[----:B------:R-:W-:-:S04]  /*52d0*/  IADD3 R22, P1, R3, R10, RZ ;  /* 0x0000000a03167210 */ /* 0x000fc80007f3e0ff */
[----:B------:R0:W2:Y:S01]  /*52e0*/  @!P0 LDG.E.U8 R173, desc[UR14][R154.64] ;  /* 0x0000000e9aad8981 */ /* 0x0000a2000c1e1100 */
[----:B------:R-:W-:Y:S02]  /*52f0*/  PRMT R187, RZ, 0x7610, R187 ;  /* 0x00007610ffbb7816 */ /* 0x000fe400000000bb */
[----:B0-----:R-:W-:Y:S02]  /*5300*/  LOP3.LUT R154, R159, 0xffff, RZ, 0xc0, !PT ;  /* 0x0000ffff9f9a7812 */ /* 0x001fe400078ec0ff */
[----:B------:R-:W-:Y:S02]  /*5310*/  SHF.R.S32.HI R159, RZ, 0x1f, R3 ;  /* 0x0000001fff9f7819 */ /* 0x000fe40000011403 */
[----:B------:R-:W-:-:S03]  /*5320*/  PRMT R154, R23, 0x3340, R154 ;  /* 0x00003340179a7816 */ /* 0x000fc6000000009a */
[----:B------:R-:W-:Y:S01]  /*5330*/  IMAD.X R23, R159, 0x1, R12, P1 ;  /* 0x000000019f177824 */ /* 0x000fe200008e060c */
[----:B------:R-:W-:-:S04]  /*5340*/  LOP3.LUT R155, R164, 0xffff, RZ, 0xc0, !PT ;  /* 0x0000ffffa49b7812 */ /* 0x000fc800078ec0ff */
[----:B------:R0:W2:Y:S01]  /*5350*/  @!P0 LDG.E.U8 R187, desc[UR14][R22.64] ;  /* 0x0000000e16bb8981 */ /* 0x0000a2000c1e1100 */
[----:B------:R-:W-:Y:S02]  /*5360*/  PRMT R164, RZ, 0x7610, R164 ;  /* 0x00007610ffa47816 */ /* 0x000fe400000000a4 */
[----:B0-----:R-:W-:-:S04]  /*5370*/  IADD3 R22, P1, R3, UR50, RZ ;  /* 0x0000003203167c10 */ /* 0x001fc8000ff3e0ff */
[----:B------:R-:W-:-:S05]  /*5380*/  IADD3.X R23, R159, UR36, RZ, P1, !PT ;  /* 0x000000249f177c10 */ /* 0x000fca0008ffe4ff */
[----:B------:R0:W2:Y:S01]  /*5390*/  @!P0 LDG.E.U8 R164, desc[UR14][R22.64] ;  /* 0x0000000e16a48981 */ /* 0x0000a2000c1e1100 */
[----:B------:R-:W-:Y:S02]  /*53a0*/  LOP3.LUT R184, R184, 0xffff, RZ, 0xc0, !PT ;  /* 0x0000ffffb8b87812 */ /* 0x000fe400078ec0ff */
[----:B------:R-:W-:-:S04]  /*53b0*/  LOP3.LUT R160, R160, 0xffff, RZ, 0xc0, !PT ;  /* 0x0000ffffa0a07812 */ /* 0x000fc800078ec0ff */
[----:B------:R-:W-:Y:S02]  /*53c0*/  PRMT R160, R160, 0x3340, R184 ;  /* 0x00003340a0a07816 */ /* 0x000fe400000000b8 */
[----:B------:R-:W1:Y:S01]  /*53d0*/  S2R R184, SR_TID.X ;  /* 0x0000000000b87919 */ /* 0x000e620000002100 */
[----:B------:R-:W-:Y:S02]  /*53e0*/  LOP3.LUT R20, R20, 0xffff, RZ, 0xc0, !PT ;  /* 0x0000ffff14147812 */ /* 0x000fe400078ec0ff */
[----:B0-----:R-:W-:Y:S02]  /*53f0*/  LOP3.LUT R23, R172, 0xffff, RZ, 0xc0, !PT ;  /* 0x0000ffffac177812 */ /* 0x001fe400078ec0ff */
[----:B------:R-:W-:Y:S02]  /*5400*/  LOP3.LUT R159, R165, 0xffff, RZ, 0xc0, !PT ;  /* 0x0000ffffa59f7812 */ /* 0x000fe400078ec0ff */
[----:B------:R-:W-:Y:S02]  /*5410*/  PRMT R23, R20, 0x3340, R23 ;  /* 0x0000334014177816 */ /* 0x000fe40000000017 */
[----:B------:R-:W-:-:S02]  /*5420*/  LOP3.LUT R168, R168, 0xffff, RZ, 0xc0, !PT ;  /* 0x0000ffffa8a87812 */ /* 0x000fc400078ec0ff */
[----:B------:R-:W-:Y:S02]  /*5430*/  LOP3.LUT R178, R178, 0xffff, RZ, 0xc0, !PT ;  /* 0x0000ffffb2b27812 */ /* 0x000fe400078ec0ff */
[----:B------:R-:W-:Y:S02]  /*5440*/  LOP3.LUT R165, R170, 0xffff, RZ, 0xc0, !PT ;  /* 0x0000ffffaaa57812 */ /* 0x000fe400078ec0ff */
[----:B------:R-:W-:Y:S02]  /*5450*/  LOP3.LUT R182, R182, 0xffff, RZ, 0xc0, !PT ;  /* 0x0000ffffb6b67812 */ /* 0x000fe400078ec0ff */
[----:B------:R-:W-:Y:S02]  /*5460*/  LOP3.LUT R20, R167, 0xffff, RZ, 0xc0, !PT ;  /* 0x0000ffffa7147812 */ /* 0x000fe400078ec0ff */
[----:B------:R-:W-:Y:S02]  /*5470*/  LOP3.LUT R177, R177, 0xffff, RZ, 0xc0, !PT ;  /* 0x0000ffffb1b17812 */ /* 0x000fe400078ec0ff */
        /* <DEDUP_REMOVED lines=11> */
[----:B------:R-:W-:Y:S02]  /*5530*/  PRMT R167, R168, 0x3340, R178 ;  /* 0x00003340a8a77816 */ /* 0x000fe400000000b2 */
[----:B------:R-:W-:-:S02]  /*5540*/  LOP3.LUT R183, R183, 0xffff, RZ, 0xc0, !PT ;  /* 0x0000ffffb7b77812 */ /* 0x000fc400078ec0ff */
[----:B------:R-:W-:Y:S02]  /*5550*/  PRMT R165, R165, 0x3340, R182 ;  /* 0x00003340a5a57816 */ /* 0x000fe400000000b6 */
[----:B------:R-:W-:Y:S02]  /*5560*/  PRMT R168, R20, 0x3340, R177 ;  /* 0x0000334014a87816 */ /* 0x000fe400000000b1 */
[----:B------:R-:W-:Y:S02]  /*5570*/  PRMT R169, R169, 0x3340, R181 ;  /* 0x00003340a9a97816 */ /* 0x000fe400000000b5 */
[----:B------:R-:W-:Y:S02]  /*5580*/  PRMT R161, R161, 0x3340, R180 ;  /* 0x00003340a1a17816 */ /* 0x000fe400000000b4 */
[----:B------:R-:W-:Y:S02]  /*5590*/  PRMT R156, R156, 0x3340, R179 ;  /* 0x000033409c9c7816 */ /* 0x000fe400000000b3 */
[----:B------:R-:W-:-:S02]  /*55a0*/  LOP3.LUT R157, R157, 0xffff, RZ, 0xc0, !PT ;  /* 0x0000ffff9d9d7812 */ /* 0x000fc400078ec0ff */
[----:B------:R-:W-:Y:S02]  /*55b0*/  LOP3.LUT R197, R197, 0xffff, RZ, 0xc0, !PT ;  /* 0x0000ffffc5c57812 */ /* 0x000fe400078ec0ff */
[----:B------:R-:W-:Y:S02]  /*55c0*/  PRMT R162, R162, 0x3340, R176 ;  /* 0x00003340a2a27816 */ /* 0x000fe400000000b0 */
        /* <DEDUP_REMOVED lines=8> */
[----:B-----5:R-:W-:Y:S02]  /*5650*/  LOP3.LUT R182, R210, 0xffff, RZ, 0xc0, !PT ;  /* 0x0000ffffd2b67812 */ /* 0x020fe400078ec0ff */
[----:B---3--:R-:W-:-:S02]  /*5660*/  LOP3.LUT R212, R212, 0xffff, RZ, 0xc0, !PT ;  /* 0x0000ffffd4d47812 */ /* 0x008fc400078ec0ff */
        /* <DEDUP_REMOVED lines=8> */
[----:B----4-:R-:W-:Y:S02]  /*56f0*/  LOP3.LUT R180, R207, 0xffff, RZ, 0xc0, !PT ;  /* 0x0000ffffcfb47812 */ /* 0x010fe400078ec0ff */
[----:B------:R-:W-:Y:S02]  /*5700*/  LOP3.LUT R209, R209, 0xffff, RZ, 0xc0, !PT ;  /* 0x0000ffffd1d17812 */ /* 0x000fe400078ec0ff */
[----:B--2---:R-:W-:Y:S02]  /*5710*/  LOP3.LUT R181, R211, 0xffff, RZ, 0xc0, !PT ;  /* 0x0000ffffd3b57812 */ /* 0x004fe400078ec0ff */
[----:B------:R-:W-:-:S02]  /*5720*/  LOP3.LUT R213, R213, 0xffff, RZ, 0xc0, !PT ;  /* 0x0000ffffd5d57812 */ /* 0x000fc400078ec0ff */
[----:B------:R-:W-:Y:S02]  /*5730*/  PRMT R155, R152, 0x3340, R155 ;  /* 0x00003340989b7816 */ /* 0x000fe4000000009b */
[----:B------:R-:W-:Y:S02]  /*5740*/  PRMT R22, R22, 0x3340, R185 ;  /* 0x0000334016167816 */ /* 0x000fe400000000b9 */
[----:B------:R-:W-:Y:S02]  /*5750*/  PRMT R159, R159, 0x3340, R183 ;  /* 0x000033409f9f7816 */ /* 0x000fe400000000b7 */
[----:B------:R-:W-:Y:S02]  /*5760*/  PRMT R152, R235, 0x5410, R21 ;  /* 0x00005410eb987816 */ /* 0x000fe40000000015 */
[----:B------:R-:W-:Y:S02]  /*5770*/  PRMT R157, R157, 0x3340, R197 ;  /* 0x000033409d9d7816 */ /* 0x000fe400000000c5 */
[----:B------:R-:W-:-:S02]  /*5780*/  PRMT R170, R170, 0x3340, R200 ;  /* 0x00003340aaaa7816 */ /* 0x000fc400000000c8 */
        /* <DEDUP_REMOVED lines=22> */
[----:B------:R-:W-:Y:S02]  /*58f0*/  LOP3.LUT R185, R9, 0x10, RZ, 0x3c, !PT ;  /* 0x0000001009b97812 */ /* 0x000fe400078e3cff */
[----:B------:R-:W-:-:S02]  /*5900*/  PRMT R161, R166, 0x5410, R172 ;  /* 0x00005410a6a17816 */ /* 0x000fc400000000ac */
[----:B------:R-:W-:Y:S02]  /*5910*/  PRMT R162, R176, 0x5410, R179 ;  /* 0x00005410b0a27816 */ /* 0x000fe400000000b3 */
[----:B------:R-:W-:Y:S02]  /*5920*/  PRMT R163, R180, 0x5410, R181 ;  /* 0x00005410b4a37816 */ /* 0x000fe400000000b5 */
[----:B-1----:R-:W-:Y:S01]  /*5930*/  LOP3.LUT R184, R184, 0x7f, RZ, 0xc0, !PT ;  /* 0x0000007fb8b87812 */ /* 0x002fe200078ec0ff */
[----:B------:R0:W-:Y:S04]  /*5940*/  STS.128 [R9+UR12], R20 ;  /* 0x0000001409007988 */ /* 0x0001e80008000c0c */
[----:B------:R-:W-:Y:S04]  /*5950*/  STS.128 [R9+UR12+0x1000], R152 ;  /* 0x0010009809007988 */ /* 0x000fe80008000c0c */
[----:B------:R-:W-:Y:S04]  /*5960*/  STS.128 [R185+UR12], R156 ;  /* 0x0000009cb9007988 */ /* 0x000fe80008000c0c */
[----:B------:R1:W-:Y:S04]  /*5970*/  STS.128 [R185+UR12+0x1000], R160 ;  /* 0x001000a0b9007988 */ /* 0x0003e80008000c0c */
[----:B------:R2:W-:Y:S01]  /*5980*/  STS.U8 [R184+UR12+0x2700], R214 ;  /* 0x002700d6b8007988 */ /* 0x0005e2000800000c */
[----:B------:R-:W-:Y:S01]  /*5990*/  UMOV UR9, 0xc0000010 ;  /* 0xc000001000097882 */ /* 0x000fe20000000000 */
[----:B------:R-:W-:Y:S01]  /*59a0*/  UMOV UR6, UR10 ;  /* 0x0000000a00067c82 */ /* 0x000fe20008000000 */
[----:B------:R-:W-:Y:S01]  /*59b0*/  UMOV UR7, UR11 ;  /* 0x0000000b00077c82 */ /* 0x000fe20008000000 */
[----:B------:R2:W-:Y:S01]  /*59c0*/  STS.U8 [R184+UR12+0x2600], R216 ;  /* 0x002600d8b8007988 */ /* 0x0005e2000800000c */
[----:B------:R-:W-:Y:S01]  /*59d0*/  UMOV UR18, UR10 ;  /* 0x0000000a00127c82 */ /* 0x000fe20008000000 */
[----:B------:R-:W-:Y:S01]  /*59e0*/  UMOV UR19, UR11 ;  /* 0x0000000b00137c82 */ /* 0x000fe20008000000 */
[----:B------:R-:W-:Y:S01]  /*59f0*/  UMOV UR22, UR10 ;  /* 0x0000000a00167c82 */ /* 0x000fe20008000000 */
[----:B------:R2:W-:Y:S01]  /*5a00*/  STS.U8 [R184+UR12+0x2500], R218 ;  /* 0x002500dab8007988 */ /* 0x0005e2000800000c */
[----:B------:R-:W-:Y:S01]  /*5a10*/  UMOV UR23, UR11 ;  /* 0x0000000b00177c82 */ /* 0x000fe20008000000 */
[----:B0-----:R-:W0:Y:S02]  /*5a20*/  LDC R20, c[0x0][0x238] ;  /* 0x00008e00ff147b82 */ /* 0x001e240000000800 */
[----:B------:R2:W-:Y:S01]  /*5a30*/  STS.U8 [R184+UR12+0x2400], R220 ;  /* 0x002400dcb8007988 */ /* 0x0005e2000800000c */
[----:B-1----:R-:W-:-:S03]  /*5a40*/  LOP3.LUT R185, R184, 0x10, RZ, 0x3c, !PT ;  /* 0x00000010b8b97812 */ /* 0x002fc600078e3cff */
[----:B------:R2:W-:Y:S04]  /*5a50*/  STS.U8 [R184+UR12+0x2300], R188 ;  /* 0x002300bcb8007988 */ /* 0x0005e8000800000c */
        /* <DEDUP_REMOVED lines=10> */
[----:B------:R2:W-:Y:S01]  /*5b00*/  STS.U8 [R185+UR12+0x2780], R164 ;  /* 0x002780a4b9007988 */ /* 0x0005e2000800000c */
[----:B------:R1:W-:Y:S06]  /*5b10*/  MEMBAR.ALL.CTA ;  /* 0x0000000000007992 */ /* 0x0003ec0000008000 */
[----:B-1----:R-:W1:Y:S02]  /*5b20*/  FENCE.VIEW.ASYNC.S ;  /* 0x00000000000073c6 */ /* 0x002e640000000000 */
[----:B-1----:R-:W-:Y:S06]  /*5b30*/  BAR.SYNC.DEFER_BLOCKING 0x0 ;  /* 0x0000000000007b1d */ /* 0x002fec0000010000 */
[----:B------:R-:W-:-:S06]  /*5b40*/  WARPGROUP.ARRIVE ;  /* 0x00000000000079c5 */ /* 0x000fcc0000000000 */
[----:B------:R-:W-:Y:S04]  /*5b50*/  QGMMA.64x64x32.F32.E5M2.E5M2 R120, gdesc[UR8], R120 ;  /* 0x00e00000087879f3 */ /* 0x000fe80008703878 */
[----:B------:R-:W-:Y:S04]  /*5b60*/  QGMMA.64x64x32.F32.E5M2.E5M2 R88, gdesc[UR4], R88 ;  /* 0x00e00000045879f3 */ /* 0x000fe80008703858 */
[----:B------:R-:W-:Y:S04]  /*5b70*/  QGMMA.64x64x32.F32.E5M2.E5M2 R56, gdesc[UR16], R56 ;  /* 0x00e00000103879f3 */ /* 0x000fe80008703838 */
[----:B------:R-:W-:Y:S01]  /*5b80*/  QGMMA.64x64x32.F32.E5M2.E5M2 R24, gdesc[UR20], R24, gsb0 ;  /* 0x00e00000141879f3 */ /* 0x000fe20008003818 */
[----:B------:R-:W-:-:S02]  /*5b90*/  UIADD3 UR13, UR13, -0x1, URZ ;  /* 0xffffffff0d0d7890 */ /* 0x000fc4000fffe03f */
[----:B------:R-:W-:-:S04]  /*5ba0*/  UIADD3 UR50, UP0, UR52, UR50, URZ ;  /* 0x0000003234327290 */ /* 0x000fc8000ff1e03f */
[----:B------:R-:W-:Y:S01]  /*5bb0*/  ISETP.NE.U32.AND P0, PT, RZ, UR13, PT ;  /* 0x0000000dff007c0c */ /* 0x000fe2000bf05070 */
[----:B------:R-:W-:Y:S02]  /*5bc0*/  UIADD3 UR49, UP4, UR52, UR49, URZ ;  /* 0x0000003134317290 */ /* 0x000fe4000ff9e03f */
[----:B------:R-:W-:Y:S02]  /*5bd0*/  UIADD3 UR48, UP3, UR52, UR48, URZ ;  /* 0x0000003034307290 */ /* 0x000fe4000ff7e03f */
[----:B------:R-:W-:Y:S02]  /*5be0*/  UIADD3 UR47, UP6, UR52, UR47, URZ ;  /* 0x0000002f342f7290 */ /* 0x000fe4000ffde03f */
[----:B------:R-:W-:Y:S02]  /*5bf0*/  UIADD3 UR46, UP5, UR52, UR46, URZ ;  /* 0x0000002e342e7290 */ /* 0x000fe4000ffbe03f */
[----:B------:R-:W-:Y:S02]  /*5c00*/  UIADD3 UR45, UP2, UR52, UR45, URZ ;  /* 0x0000002d342d7290 */ /* 0x000fe4000ff5e03f */
[----:B------:R-:W-:Y:S01]  /*5c10*/  UIADD3 UR44, UP1, UR52, UR44, URZ ;  /* 0x0000002c342c7290 */ /* 0x000fe2000ff3e03f */
[----:B0-----:R-:W-:Y:S01]  /*5c20*/  IMAD.SHL.U32 R20, R20, 0x20, RZ ;  /* 0x0000002014147824 */ /* 0x001fe200078e00ff */
[----:B------:R-:W-:Y:S01]  /*5c30*/  UIADD3.X UR36, UR53, UR36, URZ, UP0, !UPT ;  /* 0x0000002435247290 */ /* 0x000fe200087fe43f */
[----:B------:R-:W-:Y:S01]  /*5c40*/  IADD3 R15, P1, R15, UR52, RZ ;  /* 0x000000340f0f7c10 */ /* 0x000fe2000ff3e0ff */
[----:B------:R-:W-:Y:S01]  /*5c50*/  UIADD3.X UR35, UR53, UR35, URZ, UP4, !UPT ;  /* 0x0000002335237290 */ /* 0x000fe2000a7fe43f */
[----:B------:R-:W-:Y:S01]  /*5c60*/  IADD3 R10, P2, R10, UR52, RZ ;  /* 0x000000340a0a7c10 */ /* 0x000fe2000ff5e0ff */
[----:B------:R-:W-:-:S02]  /*5c70*/  UIADD3.X UR34, UR53, UR34, URZ, UP3, !UPT ;  /* 0x0000002235227290 */ /* 0x000fc40009ffe43f */
[----:B------:R-:W-:Y:S02]  /*5c80*/  UIADD3.X UR33, UR53, UR33, URZ, UP6, !UPT ;  /* 0x0000002135217290 */ /* 0x000fe4000b7fe43f */
[----:B------:R-:W-:Y:S02]  /*5c90*/  UIADD3.X UR32, UR53, UR32, URZ, UP5, !UPT ;  /* 0x0000002035207290 */ /* 0x000fe4000affe43f */
[----:B------:R-:W-:Y:S02]  /*5ca0*/  UIADD3.X UR31, UR53, UR31, URZ, UP2, !UPT ;  /* 0x0000001f351f7290 */ /* 0x000fe400097fe43f */
[----:B------:R-:W-:Y:S02]  /*5cb0*/  UIADD3.X UR30, UR53, UR30, URZ, UP1, !UPT ;  /* 0x0000001e351e7290 */ /* 0x000fe40008ffe43f */
[----:B------:R-:W-:Y:S02]  /*5cc0*/  UIADD3 UR43, UP0, UR52, UR43, URZ ;  /* 0x0000002b342b7290 */ /* 0x000fe4000ff1e03f */
[----:B------:R-:W-:-:S02]  /*5cd0*/  UIADD3 UR42, UP4, UR52, UR42, URZ ;  /* 0x0000002a342a7290 */ /* 0x000fc4000ff9e03f */
[----:B------:R-:W-:Y:S02]  /*5ce0*/  UIADD3 UR41, UP3, UR52, UR41, URZ ;  /* 0x0000002934297290 */ /* 0x000fe4000ff7e03f */
[----:B------:R-:W-:Y:S02]  /*5cf0*/  UIADD3 UR40, UP6, UR52, UR40, URZ ;  /* 0x0000002834287290 */ /* 0x000fe4000ffde03f */
[----:B------:R-:W-:Y:S02]  /*5d00*/  UIADD3 UR39, UP5, UR52, UR39, URZ ;  /* 0x0000002734277290 */ /* 0x000fe4000ffbe03f */
[----:B------:R-:W-:Y:S02]  /*5d10*/  UIADD3 UR38, UP2, UR52, UR38, URZ ;  /* 0x0000002634267290 */ /* 0x000fe4000ff5e03f */
[----:B------:R-:W-:Y:S01]  /*5d20*/  UIADD3 UR37, UP1, UR52, UR37, URZ ;  /* 0x0000002534257290 */ /* 0x000fe2000ff3e03f */
[----:B------:R-:W-:Y:S01]  /*5d30*/  IADD3 R11, P3, R20, R11, RZ ;  /* 0x0000000b140b7210 */ /* 0x000fe20007f7e0ff */
[----:B------:R-:W-:-:S02]  /*5d40*/  UIADD3.X UR29, UR53, UR29, URZ, UP0, !UPT ;  /* 0x0000001d351d7290 */ /* 0x000fc400087fe43f */
[----:B------:R-:W-:Y:S01]  /*5d50*/  IADD3.X R2, R2, UR53, RZ, P1, !PT ;  /* 0x0000003502027c10 */ /* 0x000fe20008ffe4ff */
[----:B------:R-:W-:Y:S02]  /*5d60*/  UIADD3.X UR28, UR53, UR28, URZ, UP4, !UPT ;  /* 0x0000001c351c7290 */ /* 0x000fe4000a7fe43f */
[----:B------:R-:W-:Y:S01]  /*5d70*/  IADD3.X R12, R12, UR53, RZ, P2, !PT ;  /* 0x000000350c0c7c10 */ /* 0x000fe200097fe4ff */
[----:B------:R-:W-:Y:S02]  /*5d80*/  UIADD3.X UR27, UR53, UR27, URZ, UP3, !UPT ;  /* 0x0000001b351b7290 */ /* 0x000fe40009ffe43f */
[----:B------:R-:W-:Y:S02]  /*5d90*/  UIADD3.X UR26, UR53, UR26, URZ, UP6, !UPT ;  /* 0x0000001a351a7290 */ /* 0x000fe4000b7fe43f */
[----:B------:R-:W-:Y:S02]  /*5da0*/  UIADD3.X UR25, UR53, UR25, URZ, UP5, !UPT ;  /* 0x0000001935197290 */ /* 0x000fe4000affe43f */
[----:B------:R-:W-:-:S02]  /*5db0*/  UIADD3.X UR24, UR53, UR24, URZ, UP2, !UPT ;  /* 0x0000001835187290 */ /* 0x000fc400097fe43f */
[----:B------:R-:W-:Y:S01]  /*5dc0*/  UIADD3.X UR51, UR53, UR51, URZ, UP1, !UPT ;  /* 0x0000003335337290 */ /* 0x000fe20008ffe43f */
[----:B------:R-:W-:Y:S01]  /*5dd0*/  VIADD R0, R0, 0xffffffe0 ;  /* 0xffffffe000007836 */ /* 0x000fe20000000000 */
[----:B------:R-:W-:Y:S01]  /*5de0*/  LEA.HI.X.SX32 R13, R20, R13, 0x1, P3 ;  /* 0x0000000d140d7211 */ /* 0x000fe200018f0eff */
[----:B------:R-:W-:Y:S02]  /*5df0*/  WARPGROUP.DEPBAR.LE gsb0, 0x0 ;  /* 0x00008000000079c5 */ /* 0x000fe40000010000 */
[----:B--2---:R-:W-:Y:S07]  /*5e00*/  @P0 BRA `(.L_x_1) ;  /* 0xffffffd400f40947 */ /* 0x004fee000383ffff */
.L_x_0:
[----:B------:R-:W0:Y:S01]  /*5e10*/  S2R R3, SR_TID.X ;  /* 0x0000000000037919 */ /* 0x000e220000002100 */
[----:B------:R-:W-:Y:S01]  /*5e20*/  F2FP.SATFINITE.E5M2.F32.PACK_AB_MERGE_C R120, R121, R120, RZ ;  /* 0x000000787978723e */ /* 0x000fe200048060ff */
[----:B------:R-:W-:Y:S01]  /*5e30*/  ULDC.64 UR28, c[0x0][0x228] ;  /* 0x00008a00001c7ab9 */ /* 0x000fe20000000a00 */
[----:B------:R-:W-:Y:S01]  /*5e40*/  F2FP.SATFINITE.E5M2.F32.PACK_AB_MERGE_C R56, R57, R56, RZ ;  /* 0x000000383938723e */ /* 0x000fe200048060ff */
[----:B------:R-:W1:Y:S01]  /*5e50*/  S2R R0, SR_TID.X ;  /* 0x0000000000007919 */ /* 0x000e620000002100 */
[----:B------:R-:W-:Y:S01]  /*5e60*/  LOP3.LUT R120, R120, 0xffff, RZ, 0xc0, !PT ;  /* 0x0000ffff78787812 */ /* 0x000fe200078ec0ff */
[----:B------:R-:W-:Y:S01]  /*5e70*/  VIADD R10, R7, 0x1 ;  /* 0x00000001070a7836 */ /* 0x000fe20000000000 */
[----:B------:R-:W-:Y:S01]  /*5e80*/  LOP3.LUT R5, R56, 0xffff, RZ, 0xc0, !PT ;  /* 0x0000ffff38057812 */ /* 0x000fe200078ec0ff */
[----:B------:R-:W-:Y:S01]  /*5e90*/  ULDC UR4, c[0x0][0x22c] ;  /* 0x00008b0000047ab9 */ /* 0x000fe20000000800 */
[----:B------:R-:W-:Y:S01]  /*5ea0*/  F2FP.SATFINITE.E5M2.F32.PACK_AB_MERGE_C R122, R123, R122, RZ ;  /* 0x0000007a7b7a723e */ /* 0x000fe200048060ff */
[----:B------:R-:W-:Y:S01]  /*5eb0*/  VIADD R4, R7, 0x2 ;  /* 0x0000000207047836 */ /* 0x000fe20000000000 */
[----:B------:R-:W-:Y:S01]  /*5ec0*/  F2FP.SATFINITE.E5M2.F32.PACK_AB_MERGE_C R88, R89, R88, RZ ;  /* 0x000000585958723e */ /* 0x000fe200048060ff */
[----:B------:R-:W-:Y:S01]  /*5ed0*/  ULDC UR5, c[0x0][0x22c] ;  /* 0x00008b0000057ab9 */ /* 0x000fe20000000800 */
[----:B------:R-:W-:Y:S01]  /*5ee0*/  F2FP.SATFINITE.E5M2.F32.PACK_AB_MERGE_C R58, R59, R58, RZ ;  /* 0x0000003a3b3a723e */ /* 0x000fe200048060ff */
[----:B------:R-:W-:Y:S01]  /*5ef0*/  ULDC UR26, c[0x0][0x248] ;  /* 0x00009200001a7ab9 */ /* 0x000fe20000000800 */
[----:B------:R-:W-:Y:S01]  /*5f00*/  F2FP.SATFINITE.E5M2.F32.PACK_AB_MERGE_C R24, R25, R24, RZ ;  /* 0x000000181918723e */ /* 0x000fe200048060ff */
[----:B------:R-:W-:Y:S01]  /*5f10*/  ULDC.64 UR6, c[0x0][0x228] ;  /* 0x00008a0000067ab9 */ /* 0x000fe20000000a00 */
[----:B------:R-:W-:Y:S01]  /*5f20*/  F2FP.SATFINITE.E5M2.F32.PACK_AB_MERGE_C R90, R91, R90, RZ ;  /* 0x0000005a5b5a723e */ /* 0x000fe200048060ff */
[----:B------:R-:W-:Y:S01]  /*5f30*/  ULDC.64 UR30, c[0x0][0x228] ;  /* 0x00008a00001e7ab9 */ /* 0x000fe20000000a00 */
[----:B------:R-:W-:Y:S01]  /*5f40*/  F2FP.SATFINITE.E5M2.F32.PACK_AB_MERGE_C R26, R27, R26, RZ ;  /* 0x0000001a1b1a723e */ /* 0x000fe200048060ff */
[----:B------:R-:W-:Y:S01]  /*5f50*/  ULDC.64 UR24, c[0x0][0x228] ;  /* 0x00008a0000187ab9 */ /* 0x000fe20000000a00 */
[----:B------:R-:W-:Y:S01]  /*5f60*/  LOP3.LUT R122, R122, 0xffff, RZ, 0xc0, !PT ;  /* 0x0000ffff7a7a7812 */ /* 0x000fe200078ec0ff */
[----:B------:R-:W-:Y:S01]  /*5f70*/  ULDC.64 UR22, c[0x0][0x228] ;  /* 0x00008a0000167ab9 */ /* 0x000fe20000000a00 */
[----:B------:R-:W-:Y:S01]  /*5f80*/  LOP3.LUT R88, R88, 0xffff, RZ, 0xc0, !PT ;  /* 0x0000ffff58587812 */ /* 0x000fe200078ec0ff */
[----:B------:R-:W-:Y:S01]  /*5f90*/  ULDC.64 UR20, c[0x0][0x228] ;  /* 0x00008a0000147ab9 */ /* 0x000fe20000000a00 */
[----:B------:R-:W-:Y:S01]  /*5fa0*/  LOP3.LUT R11, R58, 0xffff, RZ, 0xc0, !PT ;  /* 0x0000ffff3a0b7812 */ /* 0x000fe200078ec0ff */
[----:B------:R-:W-:Y:S01]  /*5fb0*/  ULDC.64 UR18, c[0x0][0x228] ;  /* 0x00008a0000127ab9 */ /* 0x000fe20000000a00 */
[----:B------:R-:W-:Y:S01]  /*5fc0*/  LOP3.LUT R15, R24, 0xffff, RZ, 0xc0, !PT ;  /* 0x0000ffff180f7812 */ /* 0x000fe200078ec0ff */
[----:B------:R-:W-:Y:S01]  /*5fd0*/  ULDC.64 UR16, c[0x0][0x228] ;  /* 0x00008a0000107ab9 */ /* 0x000fe20000000a00 */
[----:B------:R-:W-:Y:S01]  /*5fe0*/  F2FP.SATFINITE.E5M2.F32.PACK_AB_MERGE_C R124, R125, R124, RZ ;  /* 0x0000007c7d7c723e */ /* 0x000fe200048060ff */
[----:B------:R-:W-:Y:S01]  /*5ff0*/  ULDC.64 UR10, c[0x0][0x228] ;  /* 0x00008a00000a7ab9 */ /* 0x000fe20000000a00 */
[----:B------:R-:W-:Y:S01]  /*6000*/  F2FP.SATFINITE.E5M2.F32.PACK_AB_MERGE_C R60, R61, R60, RZ ;  /* 0x0000003c3d3c723e */ /* 0x000fe200048060ff */
[C---:B0-----:R-:W-:Y:S01]  /*6010*/  IMAD.SHL.U32 R2, R3.reuse, 0x10, RZ ;  /* 0x0000001003027824 */ /* 0x041fe200078e00ff */
[----:B------:R-:W-:Y:S01]  /*6020*/  LOP3.LUT R90, R90, 0xffff, RZ, 0xc0, !PT ;  /* 0x0000ffff5a5a7812 */ /* 0x000fe200078ec0ff */
[----:B------:R-:W-:Y:S01]  /*6030*/  IMAD.SHL.U32 R3, R3, 0x40, RZ ;  /* 0x0000004003037824 */ /* 0x000fe200078e00ff */
[----:B------:R-:W-:Y:S01]  /*6040*/  LOP3.LUT R19, R26, 0xffff, RZ, 0xc0, !PT ;  /* 0x0000ffff1a137812 */ /* 0x000fe200078ec0ff */
[----:B------:R-:W-:Y:S01]  /*6050*/  ULDC.64 UR8, c[0x0][0x228] ;  /* 0x00008a0000087ab9 */ /* 0x000fe20000000a00 */
[----:B------:R-:W-:-:S02]  /*6060*/  LOP3.LUT R2, R2, 0xf0, RZ, 0xc0, !PT ;  /* 0x000000f002027812 */ /* 0x000fc400078ec0ff */
[----:B------:R-:W-:Y:S02]  /*6070*/  LOP3.LUT R3, R3, 0x400, RZ, 0xc0, !PT ;  /* 0x0000040003037812 */ /* 0x000fe400078ec0ff */
[----:B-1----:R-:W-:Y:S02]  /*6080*/  LOP3.LUT R9, R0, 0x60, RZ, 0xc0, !PT ;  /* 0x0000006000097812 */ /* 0x002fe400078ec0ff */
[----:B------:R-:W-:Y:S01]  /*6090*/  IADD3 R2, R3, UR12, R2 ;  /* 0x0000000c03027c10 */ /* 0x000fe2000fffe002 */
[----:B------:R-:W-:Y:S01]  /*60a0*/  VIADD R3, R7, 0x3f ;  /* 0x0000003f07037836 */ /* 0x000fe20000000000 */
[----:B------:R-:W-:Y:S02]  /*60b0*/  PRMT R13, R122, 0x3340, R11 ;  /* 0x000033407a0d7816 */ /* 0x000fe4000000000b */
[----:B------:R-:W-:Y:S01]  /*60c0*/  PRMT R14, R88, 0x3340, R15 ;  /* 0x00003340580e7816 */ /* 0x000fe2000000000f */
[----:B------:R-:W-:Y:S01]  /*60d0*/  IMAD R9, R9, 0x8, R2 ;  /* 0x0000000809097824 */ /* 0x000fe200078e0202 */
[----:B------:R-:W-:-:S02]  /*60e0*/  ISETP.GE.AND P0, PT, R3, UR29, PT ;  /* 0x0000001d03007c0c */ /* 0x000fc4000bf06270 */
[----:B------:R-:W-:Y:S02]  /*60f0*/  SHF.R.U32.HI R2, RZ, 0x8, R120 ;  /* 0x00000008ff027819 */ /* 0x000fe40000011678 */
[----:B------:R-:W-:Y:S02]  /*6100*/  SHF.R.U32.HI R3, RZ, 0x8, R5 ;  /* 0x00000008ff037819 */ /* 0x000fe40000011605 */
[----:B------:R-:W-:Y:S02]  /*6110*/  LOP3.LUT R2, R2, 0xffff, RZ, 0xc0, !PT ;  /* 0x0000ffff02027812 */ /* 0x000fe400078ec0ff */
[----:B------:R-:W-:Y:S02]  /*6120*/  LOP3.LUT R3, R3, 0xffff, RZ, 0xc0, !PT ;  /* 0x0000ffff03037812 */ /* 0x000fe400078ec0ff */
[----:B------:R-:W-:Y:S02]  /*6130*/  SHF.R.U32.HI R18, RZ, 0x8, R15 ;  /* 0x00000008ff127819 */ /* 0x000fe4000001160f */
[----:B------:R-:W-:-:S02]  /*6140*/  PRMT R3, R2, 0x3340, R3 ;  /* 0x0000334002037816 */ /* 0x000fc40000000003 */
[----:B------:R-:W-:Y:S02]  /*6150*/  ISETP.GE.AND P2, PT, R10, UR4, PT ;  /* 0x000000040a007c0c */ /* 0x000fe4000bf46270 */
[----:B------:R-:W-:Y:S02]  /*6160*/  LOP3.LUT R124, R124, 0xffff, RZ, 0xc0, !PT ;  /* 0x0000ffff7c7c7812 */ /* 0x000fe400078ec0ff */
[----:B------:R-:W-:Y:S02]  /*6170*/  LOP3.LUT R17, R60, 0xffff, RZ, 0xc0, !PT ;  /* 0x0000ffff3c117812 */ /* 0x000fe400078ec0ff */
[----:B------:R-:W-:Y:S02]  /*6180*/  SHF.R.U32.HI R2, RZ, 0x8, R122 ;  /* 0x00000008ff027819 */ /* 0x000fe4000001167a */
[----:B------:R-:W-:Y:S02]  /*6190*/  SHF.R.U32.HI R11, RZ, 0x8, R11 ;  /* 0x00000008ff0b7819 */ /* 0x000fe4000001160b */
[----:B------:R-:W-:-:S02]  /*61a0*/  PRMT R15, R90, 0x3340, R19 ;  /* 0x000033405a0f7816 */ /* 0x000fc40000000013 */
[----:B------:R-:W-:Y:S02]  /*61b0*/  SHF.R.U32.HI R10, RZ, 0x8, R90 ;  /* 0x00000008ff0a7819 */ /* 0x000fe4000001165a */
[----:B------:R-:W-:Y:S02]  /*61c0*/  SHF.R.U32.HI R19, RZ, 0x8, R19 ;  /* 0x00000008ff137819 */ /* 0x000fe40000011613 */
[----:B------:R-:W-:Y:S02]  /*61d0*/  PRMT R12, R120, 0x3340, R5 ;  /* 0x00003340780c7816 */ /* 0x000fe40000000005 */
[----:B------:R-:W-:Y:S01]  /*61e0*/  ISETP.GE.AND P3, PT, R4, UR5, PT ;  /* 0x0000000504007c0c */ /* 0x000fe2000bf66270 */
[----:B------:R-:W-:Y:S01]  /*61f0*/  ULDC.64 UR4, c[0x0][0x220] ;  /* 0x0000880000047ab9 */ /* 0x000fe20000000a00 */
[----:B------:R-:W-:Y:S02]  /*6200*/  SHF.R.U32.HI R5, RZ, 0x8, R88 ;  /* 0x00000008ff057819 */ /* 0x000fe40000011658 */
[----:B------:R-:W-:-:S02]  /*6210*/  PRMT R16, R124, 0x3340, R17 ;  /* 0x000033407c107816 */ /* 0x000fc40000000011 */
[----:B------:R-:W-:Y:S02]  /*6220*/  LOP3.LUT R2, R2, 0xffff, RZ, 0xc0, !PT ;  /* 0x0000ffff02027812 */ /* 0x000fe400078ec0ff */
[----:B------:R-:W-:Y:S02]  /*6230*/  LOP3.LUT R11, R11, 0xffff, RZ, 0xc0, !PT ;  /* 0x0000ffff0b0b7812 */ /* 0x000fe400078ec0ff */
[----:B------:R-:W-:Y:S02]  /*6240*/  SHF.R.U32.HI R4, RZ, 0x8, R124 ;  /* 0x00000008ff047819 */ /* 0x000fe4000001167c */
[----:B------:R-:W-:Y:S02]  /*6250*/  SHF.R.U32.HI R17, RZ, 0x8, R17 ;  /* 0x00000008ff117819 */ /* 0x000fe40000011611 */
[----:B------:R-:W-:Y:S02]  /*6260*/  LOP3.LUT R20, R10, 0xffff, RZ, 0xc0, !PT ;  /* 0x0000ffff0a147812 */ /* 0x000fe400078ec0ff */
[----:B------:R-:W-:-:S02]  /*6270*/  LOP3.LUT R19, R19, 0xffff, RZ, 0xc0, !PT ;  /* 0x0000ffff13137812 */ /* 0x000fc400078ec0ff */
[----:B------:R-:W-:Y:S02]  /*6280*/  F2FP.SATFINITE.E5M2.F32.PACK_AB_MERGE_C R126, R127, R126, RZ ;  /* 0x0000007e7f7e723e */ /* 0x000fe400048060ff */
[----:B------:R-:W-:Y:S02]  /*6290*/  F2FP.SATFINITE.E5M2.F32.PACK_AB_MERGE_C R62, R63, R62, RZ ;  /* 0x0000003e3f3e723e */ /* 0x000fe400048060ff */
[----:B------:R-:W-:Y:S02]  /*62a0*/  F2FP.SATFINITE.E5M2.F32.PACK_AB_MERGE_C R92, R93, R92, RZ ;  /* 0x0000005c5d5c723e */ /* 0x000fe400048060ff */
[----:B------:R-:W-:Y:S02]  /*62b0*/  F2FP.SATFINITE.E5M2.F32.PACK_AB_MERGE_C R94, R95, R94, RZ ;  /* 0x0000005e5f5e723e */ /* 0x000fe400048060ff */
[----:B------:R-:W-:Y:S02]  /*62c0*/  F2FP.SATFINITE.E5M2.F32.PACK_AB_MERGE_C R30, R31, R30, RZ ;  /* 0x0000001e1f1e723e */ /* 0x000fe400048060ff */
[----:B------:R-:W-:-:S02]  /*62d0*/  F2FP.SATFINITE.E5M2.F32.PACK_AB_MERGE_C R128, R129, R128, RZ ;  /* 0x000000808180723e */ /* 0x000fc400048060ff */
[----:B------:R-:W-:Y:S02]  /*62e0*/  F2FP.SATFINITE.E5M2.F32.PACK_AB_MERGE_C R64, R65, R64, RZ ;  /* 0x000000404140723e */ /* 0x000fe400048060ff */
[----:B------:R-:W-:Y:S02]  /*62f0*/  F2FP.SATFINITE.E5M2.F32.PACK_AB_MERGE_C R28, R29, R28, RZ ;  /* 0x0000001c1d1c723e */ /* 0x000fe400048060ff */
[----:B------:R-:W-:Y:S02]  /*6300*/  LOP3.LUT R5, R5, 0xffff, RZ, 0xc0, !PT ;  /* 0x0000ffff05057812 */ /* 0x000fe400078ec0ff */
[----:B------:R-:W-:Y:S02]  /*6310*/  LOP3.LUT R18, R18, 0xffff, RZ, 0xc0, !PT ;  /* 0x0000ffff12127812 */ /* 0x000fe400078ec0ff */
        /* <DEDUP_REMOVED lines=9> */
[----:B------:R-:W-:Y:S02]  /*63b0*/  PRMT R11, R5, 0x3340, R18 ;  /* 0x00003340050b7816 */ /* 0x000fe40000000012 */
[----:B------:R-:W-:Y:S02]  /*63c0*/  LOP3.LUT R128, R128, 0xffff, RZ, 0xc0, !PT ;  /* 0x0000ffff80807812 */ /* 0x000fe400078ec0ff */
[----:B------:R-:W-:Y:S02]  /*63d0*/  LOP3.LUT R25, R64, 0xffff, RZ, 0xc0, !PT ;  /* 0x0000ffff40197812 */ /* 0x000fe400078ec0ff */
[----:B------:R-:W-:Y:S02]  /*63e0*/  LOP3.LUT R21, R28, 0xffff, RZ, 0xc0, !PT ;  /* 0x0000ffff1c157812 */ /* 0x000fe400078ec0ff */
[----:B------:R-:W-:-:S02]  /*63f0*/  PRMT R5, R4, 0x3340, R17 ;  /* 0x0000334004057816 */ /* 0x000fc40000000011 */
[--C-:B------:R-:W-:Y:S02]  /*6400*/  PRMT R17, R126, 0x3340, R19.reuse ;  /* 0x000033407e117816 */ /* 0x100fe40000000013 */
[----:B------:R-:W-:Y:S02]  /*6410*/  SHF.R.U32.HI R24, RZ, 0x8, R19 ;  /* 0x00000008ff187819 */ /* 0x000fe40000011613 */
[----:B------:R-:W-:Y:S02]  /*6420*/  SHF.R.U32.HI R20, RZ, 0x8, R126 ;  /* 0x00000008ff147819 */ /* 0x000fe4000001167e */
[----:B------:R-:W-:Y:S02]  /*6430*/  SHF.R.U32.HI R22, RZ, 0x8, R92 ;  /* 0x00000008ff167819 */ /* 0x000fe4000001165c */
[----:B------:R-:W-:Y:S02]  /*6440*/  PRMT R19, R94, 0x3340, R27 ;  /* 0x000033405e137816 */ /* 0x000fe4000000001b */
[----:B------:R-:W-:-:S02]  /*6450*/  PRMT R18, R92, 0x3340, R21 ;  /* 0x000033405c127816 */ /* 0x000fc40000000015 */
[----:B------:R-:W-:Y:S02]  /*6460*/  SHF.R.U32.HI R26, RZ, 0x8, R21 ;  /* 0x00000008ff1a7819 */ /* 0x000fe40000011615 */
[----:B------:R-:W-:Y:S02]  /*6470*/  SHF.R.U32.HI R23, RZ, 0x8, R94 ;  /* 0x00000008ff177819 */ /* 0x000fe4000001165e */
[----:B------:R-:W-:Y:S02]  /*6480*/  SHF.R.U32.HI R27, RZ, 0x8, R27 ;  /* 0x00000008ff1b7819 */ /* 0x000fe4000001161b */
[--C-:B------:R-:W-:Y:S02]  /*6490*/  PRMT R4, R128, 0x3340, R25.reuse ;  /* 0x0000334080047816 */ /* 0x100fe40000000019 */
[----:B------:R-:W-:Y:S02]  /*64a0*/  SHF.R.U32.HI R21, RZ, 0x8, R128 ;  /* 0x00000008ff157819 */ /* 0x000fe40000011680 */
[----:B------:R-:W-:-:S02]  /*64b0*/  SHF.R.U32.HI R25, RZ, 0x8, R25 ;  /* 0x00000008ff197819 */ /* 0x000fc40000011619 */
[----:B------:R-:W-:Y:S02]  /*64c0*/  F2FP.SATFINITE.E5M2.F32.PACK_AB_MERGE_C R130, R131, R130, RZ ;  /* 0x000000828382723e */ /* 0x000fe400048060ff */
[----:B------:R-:W-:Y:S02]  /*64d0*/  F2FP.SATFINITE.E5M2.F32.PACK_AB_MERGE_C R66, R67, R66, RZ ;  /* 0x000000424342723e */ /* 0x000fe400048060ff */
[----:B------:R-:W-:Y:S02]  /*64e0*/  F2FP.SATFINITE.E5M2.F32.PACK_AB_MERGE_C R98, R99, R98, RZ ;  /* 0x000000626362723e */ /* 0x000fe400048060ff */
[----:B------:R-:W-:Y:S02]  /*64f0*/  F2FP.SATFINITE.E5M2.F32.PACK_AB_MERGE_C R34, R35, R34, RZ ;  /* 0x000000222322723e */ /* 0x000fe400048060ff */
[----:B------:R-:W-:Y:S02]  /*6500*/  LOP3.LUT R29, R20, 0xffff, RZ, 0xc0, !PT ;  /* 0x0000ffff141d7812 */ /* 0x000fe400078ec0ff */
[----:B------:R-:W-:-:S02]  /*6510*/  LOP3.LUT R31, R22, 0xffff, RZ, 0xc0, !PT ;  /* 0x0000ffff161f7812 */ /* 0x000fc400078ec0ff */
[----:B------:R-:W-:Y:S02]  /*6520*/  LOP3.LUT R20, R24, 0xffff, RZ, 0xc0, !PT ;  /* 0x0000ffff18147812 */ /* 0x000fe400078ec0ff */
[----:B------:R-:W-:Y:S02]  /*6530*/  LOP3.LUT R23, R23, 0xffff, RZ, 0xc0, !PT ;  /* 0x0000ffff17177812 */ /* 0x000fe400078ec0ff */
[----:B------:R-:W-:Y:S02]  /*6540*/  LOP3.LUT R22, R27, 0xffff, RZ, 0xc0, !PT ;  /* 0x0000ffff1b167812 */ /* 0x000fe400078ec0ff */
[----:B------:R-:W-:Y:S02]  /*6550*/  F2FP.SATFINITE.E5M2.F32.PACK_AB_MERGE_C R32, R33, R32, RZ ;  /* 0x000000202120723e */ /* 0x000fe400048060ff */
[----:B------:R-:W-:Y:S02]  /*6560*/  LOP3.LUT R24, R21, 0xffff, RZ, 0xc0, !PT ;  /* 0x0000ffff15187812 */ /* 0x000fe400078ec0ff */
[----:B------:R-:W-:-:S02]  /*6570*/  LOP3.LUT R25, R25, 0xffff, RZ, 0xc0, !PT ;  /* 0x0000ffff19197812 */ /* 0x000fc400078ec0ff */
[----:B------:R-:W-:Y:S02]  /*6580*/  LOP3.LUT R130, R130, 0xffff, RZ, 0xc0, !PT ;  /* 0x0000ffff82827812 */ /* 0x000fe400078ec0ff */
[----:B------:R-:W-:Y:S02]  /*6590*/  LOP3.LUT R27, R66, 0xffff, RZ, 0xc0, !PT ;  /* 0x0000ffff421b7812 */ /* 0x000fe400078ec0ff */
[----:B------:R-:W-:Y:S02]  /*65a0*/  LOP3.LUT R26, R26, 0xffff, RZ, 0xc0, !PT ;  /* 0x0000ffff1a1a7812 */ /* 0x000fe400078ec0ff */
[----:B------:R-:W-:Y:S02]  /*65b0*/  LOP3.LUT R98, R98, 0xffff, RZ, 0xc0, !PT ;  /* 0x0000ffff62627812 */ /* 0x000fe400078ec0ff */
[----:B------:R-:W-:Y:S02]  /*65c0*/  LOP3.LUT R35, R34, 0xffff, RZ, 0xc0, !PT ;  /* 0x0000ffff22237812 */ /* 0x000fe400078ec0ff */
[----:B------:R-:W-:-:S02]  /*65d0*/  F2FP.SATFINITE.E5M2.F32.PACK_AB_MERGE_C R132, R133, R132, RZ ;  /* 0x000000848584723e */ /* 0x000fc400048060ff */
[----:B------:R-:W-:Y:S02]  /*65e0*/  F2FP.SATFINITE.E5M2.F32.PACK_AB_MERGE_C R96, R97, R96, RZ ;  /* 0x000000606160723e */ /* 0x000fe400048060ff */
[----:B------:R-:W-:Y:S02]  /*65f0*/  F2FP.SATFINITE.E5M2.F32.PACK_AB_MERGE_C R68, R69, R68, RZ ;  /* 0x000000444544723e */ /* 0x000fe400048060ff */
[----:B------:R-:W-:Y:S02]  /*6600*/  PRMT R20, R29, 0x3340, R20 ;  /* 0x000033401d147816 */ /* 0x000fe40000000014 */
[----:B------:R-:W-:Y:S02]  /*6610*/  PRMT R22, R23, 0x3340, R22 ;  /* 0x0000334017167816 */ /* 0x000fe40000000016 */
[----:B------:R-:W-:Y:S02]  /*6620*/  PRMT R23, R24, 0x3340, R25 ;  /* 0x0000334018177816 */ /* 0x000fe40000000019 */
[----:B------:R-:W-:-:S02]  /*6630*/  LOP3.LUT R29, R32, 0xffff, RZ, 0xc0, !PT ;  /* 0x0000ffff201d7812 */ /* 0x000fc400078ec0ff */
[--C-:B------:R-:W-:Y:S02]  /*6640*/  PRMT R25, R130, 0x3340, R27.reuse ;  /* 0x0000334082197816 */ /* 0x100fe4000000001b */
[----:B------:R-:W-:Y:S02]  /*6650*/  SHF.R.U32.HI R32, RZ, 0x8, R27 ;  /* 0x00000008ff207819 */ /* 0x000fe4000001161b */
[----:B------:R-:W-:Y:S02]  /*6660*/  PRMT R21, R31, 0x3340, R26 ;  /* 0x000033401f157816 */ /* 0x000fe4000000001a */
[----:B------:R-:W-:Y:S02]  /*6670*/  SHF.R.U32.HI R28, RZ, 0x8, R130 ;  /* 0x00000008ff1c7819 */ /* 0x000fe40000011682 */
[----:B------:R-:W-:Y:S02]  /*6680*/  PRMT R27, R98, 0x3340, R35 ;  /* 0x00003340621b7816 */ /* 0x000fe40000000023 */
[----:B------:R-:W-:-:S02]  /*6690*/  LOP3.LUT R132, R132, 0xffff, RZ, 0xc0, !PT ;  /* 0x0000ffff84847812 */ /* 0x000fc400078ec0ff */
[----:B------:R-:W-:Y:S02]  /*66a0*/  LOP3.LUT R96, R96, 0xffff, RZ, 0xc0, !PT ;  /* 0x0000ffff60607812 */ /* 0x000fe400078ec0ff */
[----:B------:R-:W-:Y:S02]  /*66b0*/  LOP3.LUT R33, R68, 0xffff, RZ, 0xc0, !PT ;  /* 0x0000ffff44217812 */ /* 0x000fe400078ec0ff */
[----:B------:R-:W-:Y:S02]  /*66c0*/  SHF.R.U32.HI R31, RZ, 0x8, R98 ;  /* 0x00000008ff1f7819 */ /* 0x000fe40000011662 */
[----:B------:R-:W-:Y:S02]  /*66d0*/  SHF.R.U32.HI R35, RZ, 0x8, R35 ;  /* 0x00000008ff237819 */ /* 0x000fe40000011623 */
[----:B------:R-:W-:Y:S02]  /*66e0*/  F2FP.SATFINITE.E5M2.F32.PACK_AB_MERGE_C R36, R37, R36, RZ ;  /* 0x000000242524723e */ /* 0x000fe400048060ff */
[----:B------:R-:W-:-:S02]  /*66f0*/  LOP3.LUT R37, R28, 0xffff, RZ, 0xc0, !PT ;  /* 0x0000ffff1c257812 */ /* 0x000fc400078ec0ff */
[----:B------:R-:W-:Y:S02]  /*6700*/  SHF.R.U32.HI R30, RZ, 0x8, R96 ;  /* 0x00000008ff1e7819 */ /* 0x000fe40000011660 */
[--C-:B------:R-:W-:Y:S02]  /*6710*/  PRMT R26, R96, 0x3340, R29.reuse ;  /* 0x00003340601a7816 */ /* 0x100fe4000000001d */
[----:B------:R-:W-:Y:S02]  /*6720*/  SHF.R.U32.HI R34, RZ, 0x8, R29 ;  /* 0x00000008ff227819 */ /* 0x000fe4000001161d */
[----:B------:R-:W-:Y:S02]  /*6730*/  PRMT R24, R132, 0x3340, R33 ;  /* 0x0000334084187816 */ /* 0x000fe40000000021 */
[----:B------:R-:W-:Y:S02]  /*6740*/  LOP3.LUT R28, R31, 0xffff, RZ, 0xc0, !PT ;  /* 0x0000ffff1f1c7812 */ /* 0x000fe400078ec0ff */
[----:B------:R-:W-:-:S02]  /*6750*/  LOP3.LUT R35, R35, 0xffff, RZ, 0xc0, !PT ;  /* 0x0000ffff23237812 */ /* 0x000fc400078ec0ff */
[----:B------:R-:W-:Y:S02]  /*6760*/  F2FP.SATFINITE.E5M2.F32.PACK_AB_MERGE_C R134, R135, R134, RZ ;  /* 0x000000868786723e */ /* 0x000fe400048060ff */
[----:B------:R-:W-:Y:S02]  /*6770*/  F2FP.SATFINITE.E5M2.F32.PACK_AB_MERGE_C R100, R101, R100, RZ ;  /* 0x000000646564723e */ /* 0x000fe400048060ff */
[----:B------:R-:W-:Y:S02]  /*6780*/  F2FP.SATFINITE.E5M2.F32.PACK_AB_MERGE_C R102, R103, R102, RZ ;  /* 0x000000666766723e */ /* 0x000fe400048060ff */
[----:B------:R-:W-:Y:S02]  /*6790*/  F2FP.SATFINITE.E5M2.F32.PACK_AB_MERGE_C R38, R39, R38, RZ ;  /* 0x000000262726723e */ /* 0x000fe400048060ff */
[----:B------:R-:W-:Y:S02]  /*67a0*/  SHF.R.U32.HI R29, RZ, 0x8, R132 ;  /* 0x00000008ff1d7819 */ /* 0x000fe40000011684 */
[----:B------:R-:W-:-:S02]  /*67b0*/  SHF.R.U32.HI R33, RZ, 0x8, R33 ;  /* 0x00000008ff217819 */ /* 0x000fc40000011621 */
[----:B------:R-:W-:Y:S02]  /*67c0*/  LOP3.LUT R39, R30, 0xffff, RZ, 0xc0, !PT ;  /* 0x0000ffff1e277812 */ /* 0x000fe400078ec0ff */
[----:B------:R-:W-:Y:S02]  /*67d0*/  LOP3.LUT R34, R34, 0xffff, RZ, 0xc0, !PT ;  /* 0x0000ffff22227812 */ /* 0x000fe400078ec0ff */
[----:B------:R-:W-:Y:S02]  /*67e0*/  PRMT R58, R28, 0x3340, R35 ;  /* 0x000033401c3a7816 */ /* 0x000fe40000000023 */
[----:B------:R-:W-:Y:S02]  /*67f0*/  LOP3.LUT R30, R29, 0xffff, RZ, 0xc0, !PT ;  /* 0x0000ffff1d1e7812 */ /* 0x000fe400078ec0ff */
[----:B------:R-:W-:Y:S02]  /*6800*/  LOP3.LUT R33, R33, 0xffff, RZ, 0xc0, !PT ;  /* 0x0000ffff21217812 */ /* 0x000fe400078ec0ff */
[----:B------:R-:W-:-:S02]  /*6810*/  LOP3.LUT R134, R134, 0xffff, RZ, 0xc0, !PT ;  /* 0x0000ffff86867812 */ /* 0x000fc400078ec0ff */
[----:B------:R-:W-:Y:S02]  /*6820*/  LOP3.LUT R100, R100, 0xffff, RZ, 0xc0, !PT ;  /* 0x0000ffff64647812 */ /* 0x000fe400078ec0ff */
[----:B------:R-:W-:Y:S02]  /*6830*/  LOP3.LUT R102, R102, 0xffff, RZ, 0xc0, !PT ;  /* 0x0000ffff66667812 */ /* 0x000fe400078ec0ff */
[----:B------:R-:W-:Y:S02]  /*6840*/  LOP3.LUT R31, R36, 0xffff, RZ, 0xc0, !PT ;  /* 0x0000ffff241f7812 */ /* 0x000fe400078ec0ff */
[----:B------:R-:W-:Y:S02]  /*6850*/  LOP3.LUT R35, R38, 0xffff, RZ, 0xc0, !PT ;  /* 0x0000ffff26237812 */ /* 0x000fe400078ec0ff */
[----:B------:R-:W-:Y:S02]  /*6860*/  F2FP.SATFINITE.E5M2.F32.PACK_AB_MERGE_C R136, R137, R136, RZ ;  /* 0x000000888988723e */ /* 0x000fe400048060ff */
[----:B------:R-:W-:-:S02]  /*6870*/  F2FP.SATFINITE.E5M2.F32.PACK_AB_MERGE_C R70, R71, R70, RZ ;  /* 0x000000464746723e */ /* 0x000fc400048060ff */
[----:B------:R-:W-:Y:S02]  /*6880*/  F2FP.SATFINITE.E5M2.F32.PACK_AB_MERGE_C R72, R73, R72, RZ ;  /* 0x000000484948723e */ /* 0x000fe400048060ff */
[----:B------:R-:W-:Y:S02]  /*6890*/  F2FP.SATFINITE.E5M2.F32.PACK_AB_MERGE_C R40, R41, R40, RZ ;  /* 0x000000282928723e */ /* 0x000fe400048060ff */
[----:B------:R-:W-:Y:S02]  /*68a0*/  F2FP.SATFINITE.E5M2.F32.PACK_AB_MERGE_C R44, R45, R44, RZ ;  /* 0x0000002c2d2c723e */ /* 0x000fe400048060ff */
[----:B------:R-:W-:Y:S02]  /*68b0*/  F2FP.SATFINITE.E5M2.F32.PACK_AB_MERGE_C R48, R49, R48, RZ ;  /* 0x000000303130723e */ /* 0x000fe400048060ff */
[----:B------:R-:W-:Y:S02]  /*68c0*/  LOP3.LUT R32, R32, 0xffff, RZ, 0xc0, !PT ;  /* 0x0000ffff20207812 */ /* 0x000fe400078ec0ff */
[----:B------:R-:W-:-:S02]  /*68d0*/  PRMT R39, R39, 0x3340, R34 ;  /* 0x0000334027277816 */ /* 0x000fc40000000022 */
[----:B------:R-:W-:Y:S02]  /*68e0*/  PRMT R41, R30, 0x3340, R33 ;  /* 0x000033401e297816 */ /* 0x000fe40000000021 */
[----:B------:R-:W-:Y:S02]  /*68f0*/  SHF.R.U32.HI R28, RZ, 0x8, R134 ;  /* 0x00000008ff1c7819 */ /* 0x000fe40000011686 */
[--C-:B------:R-:W-:Y:S02]  /*6900*/  PRMT R45, R100, 0x3340, R31.reuse ;  /* 0x00003340642d7816 */ /* 0x100fe4000000001f */
[----:B------:R-:W-:Y:S02]  /*6910*/  SHF.R.U32.HI R34, RZ, 0x8, R31 ;  /* 0x00000008ff227819 */ /* 0x000fe4000001161f */
[----:B------:R-:W-:Y:S02]  /*6920*/  PRMT R49, R102, 0x3340, R35 ;  /* 0x0000334066317816 */ /* 0x000fe40000000023 */
[----:B------:R-:W-:-:S02]  /*6930*/  LOP3.LUT R136, R136, 0xffff, RZ, 0xc0, !PT ;  /* 0x0000ffff88887812 */ /* 0x000fc400078ec0ff */
[----:B------:R-:W-:Y:S02]  /*6940*/  LOP3.LUT R29, R70, 0xffff, RZ, 0xc0, !PT ;  /* 0x0000ffff461d7812 */ /* 0x000fe400078ec0ff */
[----:B------:R-:W-:Y:S02]  /*6950*/  LOP3.LUT R33, R72, 0xffff, RZ, 0xc0, !PT ;  /* 0x0000ffff48217812 */ /* 0x000fe400078ec0ff */
[----:B------:R-:W-:Y:S02]  /*6960*/  SHF.R.U32.HI R31, RZ, 0x8, R102 ;  /* 0x00000008ff1f7819 */ /* 0x000fe40000011666 */
[----:B------:R-:W-:Y:S02]  /*6970*/  SHF.R.U32.HI R35, RZ, 0x8, R35 ;  /* 0x00000008ff237819 */ /* 0x000fe40000011623 */
[----:B------:R-:W-:Y:S02]  /*6980*/  PRMT R56, R37, 0x3340, R32 ;  /* 0x0000334025387816 */ /* 0x000fe40000000020 */
[----:B------:R-:W-:-:S02]  /*6990*/  F2FP.SATFINITE.E5M2.F32.PACK_AB_MERGE_C R42, R43, R42, RZ ;  /* 0x0000002a2b2a723e */ /* 0x000fc400048060ff */
[----:B------:R-:W-:Y:S02]  /*69a0*/  F2FP.SATFINITE.E5M2.F32.PACK_AB_MERGE_C R50, R51, R50, RZ ;  /* 0x000000323332723e */ /* 0x000fe400048060ff */
[----:B------:R-:W-:Y:S02]  /*69b0*/  LOP3.LUT R37, R28, 0xffff, RZ, 0xc0, !PT ;  /* 0x0000ffff1c257812 */ /* 0x000fe400078ec0ff */
[--C-:B------:R-:W-:Y:S02]  /*69c0*/  PRMT R43, R134, 0x3340, R29.reuse ;  /* 0x00003340862b7816 */ /* 0x100fe4000000001d */
[----:B------:R-:W-:Y:S02]  /*69d0*/  SHF.R.U32.HI R32, RZ, 0x8, R29 ;  /* 0x00000008ff207819 */ /* 0x000fe4000001161d */
[----:B------:R-:W-:Y:S02]  /*69e0*/  SHF.R.U32.HI R30, RZ, 0x8, R100 ;  /* 0x00000008ff1e7819 */ /* 0x000fe40000011664 */
[----:B------:R-:W-:-:S02]  /*69f0*/  PRMT R51, R136, 0x3340, R33 ;  /* 0x0000334088337816 */ /* 0x000fc40000000021 */
[----:B------:R-:W-:Y:S02]  /*6a00*/  LOP3.LUT R28, R31, 0xffff, RZ, 0xc0, !PT ;  /* 0x0000ffff1f1c7812 */ /* 0x000fe400078ec0ff */
[----:B------:R-:W-:Y:S02]  /*6a10*/  LOP3.LUT R35, R35, 0xffff, RZ, 0xc0, !PT ;  /* 0x0000ffff23237812 */ /* 0x000fe400078ec0ff */
[----:B------:R-:W-:Y:S02]  /*6a20*/  F2FP.SATFINITE.E5M2.F32.PACK_AB_MERGE_C R138, R139, R138, RZ ;  /* 0x0000008a8b8a723e */ /* 0x000fe400048060ff */
[----:B------:R-:W-:Y:S02]  /*6a30*/  F2FP.SATFINITE.E5M2.F32.PACK_AB_MERGE_C R104, R105, R104, RZ ;  /* 0x000000686968723e */ /* 0x000fe400048060ff */
[----:B------:R-:W-:Y:S02]  /*6a40*/  F2FP.SATFINITE.E5M2.F32.PACK_AB_MERGE_C R106, R107, R106, RZ ;  /* 0x0000006a6b6a723e */ /* 0x000fe400048060ff */
[----:B------:R-:W-:-:S02]  /*6a50*/  SHF.R.U32.HI R29, RZ, 0x8, R136 ;  /* 0x00000008ff1d7819 */ /* 0x000fc40000011688 */
[----:B------:R-:W-:Y:S02]  /*6a60*/  SHF.R.U32.HI R33, RZ, 0x8, R33 ;  /* 0x00000008ff217819 */ /* 0x000fe40000011621 */
[----:B------:R-:W-:Y:S02]  /*6a70*/  F2FP.SATFINITE.E5M2.F32.PACK_AB_MERGE_C R46, R47, R46, RZ ;  /* 0x0000002e2f2e723e */ /* 0x000fe400048060ff */
[----:B------:R-:W-:Y:S02]  /*6a80*/  LOP3.LUT R47, R30, 0xffff, RZ, 0xc0, !PT ;  /* 0x0000ffff1e2f7812 */ /* 0x000fe400078ec0ff */
        /* <DEDUP_REMOVED lines=26> */
[----:B------:R-:W-:-:S02]  /*6c30*/  LOP3.LUT R37, R28, 0xffff, RZ, 0xc0, !PT ;  /* 0x0000ffff1c257812 */ /* 0x000fc400078ec0ff */
[----:B------:R-:W-:Y:S02]  /*6c40*/  PRMT R12, R12, 0x5410, R3 ;  /* 0x000054100c0c7816 */ /* 0x000fe40000000003 */
[----:B------:R-:W-:Y:S02]  /*6c50*/  PRMT R13, R13, 0x5410, R10 ;  /* 0x000054100d0d7816 */ /* 0x000fe4000000000a */
[----:B------:R-:W-:Y:S02]  /*6c60*/  PRMT R14, R14, 0x5410, R11 ;  /* 0x000054100e0e7816 */ /* 0x000fe4000000000b */
[----:B------:R-:W-:Y:S01]  /*6c70*/  PRMT R15, R15, 0x5410, R2 ;  /* 0x000054100f0f7816 */ /* 0x000fe20000000002 */
[----:B------:R-:W-:Y:S01]  /*6c80*/  BAR.SYNC.DEFER_BLOCKING 0x0 ;  /* 0x0000000000007b1d */ /* 0x000fe20000010000 */
[--C-:B------:R-:W-:Y:S02]  /*6c90*/  PRMT R42, R138, 0x3340, R29.reuse ;  /* 0x000033408a2a7816 */ /* 0x100fe4000000001d */
[----:B------:R-:W-:-:S02]  /*6ca0*/  SHF.R.U32.HI R32, RZ, 0x8, R29 ;  /* 0x00000008ff207819 */ /* 0x000fc4000001161d */
[----:B------:R-:W-:Y:S02]  /*6cb0*/  SHF.R.U32.HI R30, RZ, 0x8, R104 ;  /* 0x00000008ff1e7819 */ /* 0x000fe40000011668 */
[----:B------:R-:W-:Y:S02]  /*6cc0*/  PRMT R59, R140, 0x3340, R33 ;  /* 0x000033408c3b7816 */ /* 0x000fe40000000021 */
[----:B------:R-:W-:Y:S02]  /*6cd0*/  LOP3.LUT R28, R31, 0xffff, RZ, 0xc0, !PT ;  /* 0x0000ffff1f1c7812 */ /* 0x000fe400078ec0ff */
[----:B------:R-:W-:Y:S02]  /*6ce0*/  LOP3.LUT R35, R35, 0xffff, RZ, 0xc0, !PT ;  /* 0x0000ffff23237812 */ /* 0x000fe400078ec0ff */
[----:B------:R-:W-:Y:S02]  /*6cf0*/  F2FP.SATFINITE.E5M2.F32.PACK_AB_MERGE_C R142, R143, R142, RZ ;  /* 0x0000008e8f8e723e */ /* 0x000fe400048060ff */
[----:B------:R-:W-:-:S02]  /*6d00*/  F2FP.SATFINITE.E5M2.F32.PACK_AB_MERGE_C R108, R109, R108, RZ ;  /* 0x0000006c6d6c723e */ /* 0x000fc400048060ff */
[----:B------:R-:W-:Y:S02]  /*6d10*/  F2FP.SATFINITE.E5M2.F32.PACK_AB_MERGE_C R110, R111, R110, RZ ;  /* 0x0000006e6f6e723e */ /* 0x000fe400048060ff */
[----:B------:R-:W-:Y:S02]  /*6d20*/  SHF.R.U32.HI R29, RZ, 0x8, R140 ;  /* 0x00000008ff1d7819 */ /* 0x000fe4000001168c */
[----:B------:R-:W-:Y:S02]  /*6d30*/  SHF.R.U32.HI R33, RZ, 0x8, R33 ;  /* 0x00000008ff217819 */ /* 0x000fe40000011621 */
[----:B------:R-:W-:Y:S01]  /*6d40*/  F2FP.SATFINITE.E5M2.F32.PACK_AB_MERGE_C R78, R79, R78, RZ ;  /* 0x0000004e4f4e723e */ /* 0x000fe200048060ff */
[----:B------:R0:W-:Y:S01]  /*6d50*/  STSM.16.M88.4 [R9], R12 ;  /* 0x0000000c09007844 */ /* 0x0001e20000000200 */
[----:B------:R-:W-:Y:S02]  /*6d60*/  F2FP.SATFINITE.E5M2.F32.PACK_AB_MERGE_C R144, R145, R144, RZ ;  /* 0x000000909190723e */ /* 0x000fe400048060ff */
[----:B------:R-:W-:-:S02]  /*6d70*/  F2FP.SATFINITE.E5M2.F32.PACK_AB_MERGE_C R54, R55, R54, RZ ;  /* 0x000000363736723e */ /* 0x000fc400048060ff */
        /* <DEDUP_REMOVED lines=13> */
[----:B------:R-:W-:Y:S02]  /*6e50*/  PRMT R68, R55, 0x3340, R34 ;  /* 0x0000334037447816 */ /* 0x000fe40000000022 */
[----:B------:R-:W-:Y:S02]  /*6e60*/  PRMT R47, R37, 0x3340, R32 ;  /* 0x00003340252f7816 */ /* 0x000fe40000000020 */
[----:B------:R-:W-:Y:S02]  /*6e70*/  PRMT R72, R30, 0x3340, R33 ;  /* 0x000033401e487816 */ /* 0x000fe40000000021 */
[----:B------:R-:W-:Y:S02]  /*6e80*/  SHF.R.U32.HI R28, RZ, 0x8, R142 ;  /* 0x00000008ff1c7819 */ /* 0x000fe4000001168e */
[----:B------:R-:W-:-:S02]  /*6e90*/  PRMT R74, R108, 0x3340, R31 ;  /* 0x000033406c4a7816 */ /* 0x000fc4000000001f */
[----:B------:R-:W-:Y:S02]  /*6ea0*/  SHF.R.U32.HI R34, RZ, 0x8, R31 ;  /* 0x00000008ff227819 */ /* 0x000fe4000001161f */
[----:B------:R-:W-:Y:S02]  /*6eb0*/  PRMT R75, R110, 0x3340, R35 ;  /* 0x000033406e4b7816 */ /* 0x000fe40000000023 */
[--C-:B------:R-:W-:Y:S02]  /*6ec0*/  PRMT R73, R142, 0x3340, R29.reuse ;  /* 0x000033408e497816 */ /* 0x100fe4000000001d */
[----:B------:R-:W-:Y:S02]  /*6ed0*/  SHF.R.U32.HI R32, RZ, 0x8, R29 ;  /* 0x00000008ff207819 */ /* 0x000fe4000001161d */
[----:B------:R-:W-:Y:S02]  /*6ee0*/  SHF.R.U32.HI R30, RZ, 0x8, R108 ;  /* 0x00000008ff1e7819 */ /* 0x000fe4000001166c */
[----:B------:R-:W-:-:S02]  /*6ef0*/  SHF.R.U32.HI R31, RZ, 0x8, R110 ;  /* 0x00000008ff1f7819 */ /* 0x000fc4000001166e */
[----:B------:R-:W-:Y:S02]  /*6f00*/  SHF.R.U32.HI R35, RZ, 0x8, R35 ;  /* 0x00000008ff237819 */ /* 0x000fe40000011623 */
[----:B------:R-:W-:Y:S02]  /*6f10*/  F2FP.SATFINITE.E5M2.F32.PACK_AB_MERGE_C R146, R147, R146, RZ ;  /* 0x000000929392723e */ /* 0x000fe400048060ff */
[----:B------:R-:W-:Y:S02]  /*6f20*/  SHF.R.U32.HI R29, RZ, 0x8, R144 ;  /* 0x00000008ff1d7819 */ /* 0x000fe40000011690 */
        /* <DEDUP_REMOVED lines=9> */
[----:B------:R-:W-:Y:S02]  /*6fc0*/  PRMT R46, R28, 0x3340, R35 ;  /* 0x000033401c2e7816 */ /* 0x000fe40000000023 */
[----:B------:R-:W-:Y:S02]  /*6fd0*/  PRMT R44, R37, 0x3340, R32 ;  /* 0x00003340252c7816 */ /* 0x000fe40000000020 */
[----:B------:R-:W-:Y:S02]  /*6fe0*/  SHF.R.U32.HI R28, RZ, 0x8, R146 ;  /* 0x00000008ff1c7819 */ /* 0x000fe40000011692 */
[----:B------:R-:W-:Y:S02]  /*6ff0*/  SHF.R.U32.HI R32, RZ, 0x8, R29 ;  /* 0x00000008ff207819 */ /* 0x000fe4000001161d */
[----:B------:R-:W-:Y:S02]  /*7000*/  LOP3.LUT R0, R0, 0x7f, RZ, 0xc0, !PT ;  /* 0x0000007f00007812 */ /* 0x000fe400078ec0ff */
[----:B------:R-:W-:-:S02]  /*7010*/  LOP3.LUT R37, R28, 0xffff, RZ, 0xc0, !PT ;  /* 0x0000ffff1c257812 */ /* 0x000fc400078ec0ff */
[----:B------:R-:W-:Y:S02]  /*7020*/  LOP3.LUT R32, R32, 0xffff, RZ, 0xc0, !PT ;  /* 0x0000ffff20207812 */ /* 0x000fe400078ec0ff */
[----:B------:R-:W-:Y:S01]  /*7030*/  LEA R0, R0, UR12, 0x4 ;  /* 0x0000000c00007c11 */ /* 0x000fe2000f8e20ff */
[----:B------:R-:W-:Y:S01]  /*7040*/  ULDC.64 UR12, c[0x0][0x228] ;  /* 0x00008a00000c7ab9 */ /* 0x000fe20000000a00 */
[----:B------:R-:W-:Y:S02]  /*7050*/  LOP3.LUT R31, R48, 0xffff, RZ, 0xc0, !PT ;  /* 0x0000ffff301f7812 */ /* 0x000fe400078ec0ff */
[----:B------:R-:W-:Y:S02]  /*7060*/  PRMT R19, R19, 0x5410, R22 ;  /* 0x0000541013137816 */ /* 0x000fe40000000016 */
[----:B------:R-:W-:Y:S02]  /*7070*/  PRMT R48, R37, 0x3340, R32 ;  /* 0x0000334025307816 */ /* 0x000fe40000000020 */
[----:B------:R-:W-:Y:S01]  /*7080*/  PRMT R22, R26, 0x5410, R39 ;  /* 0x000054101a167816 */ /* 0x000fe20000000027 */
[----:B------:R-:W-:Y:S01]  /*7090*/  BAR.SYNC.DEFER_BLOCKING 0x0 ;  /* 0x0000000000007b1d */ /* 0x000fe20000010000 */
[----:B------:R-:W-:-:S02]  /*70a0*/  F2FP.SATFINITE.E5M2.F32.PACK_AB_MERGE_C R80, R81, R80, RZ ;  /* 0x000000505150723e */ /* 0x000fc400048060ff */
[----:B------:R-:W-:Y:S02]  /*70b0*/  PRMT R16, R16, 0x5410, R5 ;  /* 0x0000541010107816 */ /* 0x000fe40000000005 */
[----:B------:R-:W-:-:S03]  /*70c0*/  PRMT R17, R17, 0x5410, R20 ;  /* 0x0000541011117816 */ /* 0x000fc60000000014 */
[----:B------:R-:W1:Y:S01]  /*70d0*/  LDC R5, c[0x0][0x244] ;  /* 0x00009100ff057b82 */ /* 0x000e620000000800 */
[----:B------:R-:W-:Y:S02]  /*70e0*/  PRMT R18, R18, 0x5410, R21 ;  /* 0x0000541012127816 */ /* 0x000fe40000000015 */
[----:B------:R-:W-:Y:S02]  /*70f0*/  LOP3.LUT R33, R80, 0xffff, RZ, 0xc0, !PT ;  /* 0x0000ffff50217812 */ /* 0x000fe400078ec0ff */
[----:B------:R-:W-:Y:S02]  /*7100*/  F2FP.SATFINITE.E5M2.F32.PACK_AB_MERGE_C R148, R149, R148, RZ ;  /* 0x000000949594723e */ /* 0x000fe400048060ff */
[--C-:B------:R-:W-:Y:S02]  /*7110*/  PRMT R61, R144, 0x3340, R33.reuse ;  /* 0x00003340903d7816 */ /* 0x100fe40000000021 */
[----:B------:R-:W-:Y:S02]  /*7120*/  SHF.R.U32.HI R33, RZ, 0x8, R33 ;  /* 0x00000008ff217819 */ /* 0x000fe40000011621 */
[----:B------:R-:W-:-:S02]  /*7130*/  F2FP.SATFINITE.E5M2.F32.PACK_AB_MERGE_C R114, R115, R114, RZ ;  /* 0x000000727372723e */ /* 0x000fc400048060ff */
[----:B------:R-:W-:Y:S02]  /*7140*/  LOP3.LUT R33, R33, 0xffff, RZ, 0xc0, !PT ;  /* 0x0000ffff21217812 */ /* 0x000fe400078ec0ff */
[----:B------:R-:W-:Y:S02]  /*7150*/  F2FP.SATFINITE.E5M2.F32.PACK_AB_MERGE_C R84, R85, R84, RZ ;  /* 0x000000545554723e */ /* 0x000fe400048060ff */
[----:B------:R-:W-:Y:S01]  /*7160*/  F2FP.SATFINITE.E5M2.F32.PACK_AB_MERGE_C R112, R113, R112, RZ ;  /* 0x000000707170723e */ /* 0x000fe200048060ff */
[----:B------:R-:W2:Y:S01]  /*7170*/  LDS.128 R36, [R0] ;  /* 0x0000000000247984 */ /* 0x000ea20000000c00 */
[----:B------:R-:W-:Y:S02]  /*7180*/  PRMT R76, R30, 0x3340, R33 ;  /* 0x000033401e4c7816 */ /* 0x000fe40000000021 */
[----:B------:R-:W-:Y:S01]  /*7190*/  LOP3.LUT R34, R34, 0xffff, RZ, 0xc0, !PT ;  /* 0x0000ffff22227812 */ /* 0x000fe200078ec0ff */
[----:B------:R-:W-:Y:S01]  /*71a0*/  BAR.SYNC.DEFER_BLOCKING 0x0 ;  /* 0x0000000000007b1d */ /* 0x000fe20000010000 */
[----:B------:R-:W-:Y:S01]  /*71b0*/  LOP3.LUT R148, R148, 0xffff, RZ, 0xc0, !PT ;  /* 0x0000ffff94947812 */ /* 0x000fe200078ec0ff */
[----:B-1----:R-:W-:Y:S01]  /*71c0*/  IMAD R2, R6, R5, RZ ;  /* 0x0000000506027224 */ /* 0x002fe200078e02ff */
[----:B------:R-:W-:-:S02]  /*71d0*/  LOP3.LUT R114, R114, 0xffff, RZ, 0xc0, !PT ;  /* 0x0000ffff72727812 */ /* 0x000fc400078ec0ff */
[----:B------:R-:W-:Y:S01]  /*71e0*/  LOP3.LUT R33, R84, 0xffff, RZ, 0xc0, !PT ;  /* 0x0000ffff54217812 */ /* 0x000fe200078ec0ff */
[----:B------:R-:W-:Y:S01]  /*71f0*/  IMAD R5, R5, 0x80, R2 ;  /* 0x0000008005057824 */ /* 0x000fe200078e0202 */
[----:B------:R-:W-:Y:S02]  /*7200*/  LOP3.LUT R35, R50, 0xffff, RZ, 0xc0, !PT ;  /* 0x0000ffff32237812 */ /* 0x000fe400078ec0ff */
[----:B------:R-:W-:Y:S02]  /*7210*/  LOP3.LUT R112, R112, 0xffff, RZ, 0xc0, !PT ;  /* 0x0000ffff70707812 */ /* 0x000fe400078ec0ff */
[----:B------:R-:W-:Y:S02]  /*7220*/  PRMT R55, R55, 0x3340, R34 ;  /* 0x0000334037377816 */ /* 0x000fe40000000022 */
[----:B------:R-:W-:Y:S02]  /*7230*/  PRMT R79, R114, 0x3340, R35 ;  /* 0x00003340724f7816 */ /* 0x000fe40000000023 */
[----:B------:R-:W-:-:S02]  /*7240*/  PRMT R65, R148, 0x3340, R33 ;  /* 0x0000334094417816 */ /* 0x000fc40000000021 */
[----:B------:R-:W-:Y:S02]  /*7250*/  PRMT R77, R146, 0x3340, R29 ;  /* 0x00003340924d7816 */ /* 0x000fe4000000001d */
[----:B------:R-:W-:Y:S02]  /*7260*/  SHF.R.U32.HI R30, RZ, 0x8, R112 ;  /* 0x00000008ff1e7819 */ /* 0x000fe40000011670 */
[--C-:B------:R-:W-:Y:S02]  /*7270*/  PRMT R78, R112, 0x3340, R31.reuse ;  /* 0x00003340704e7816 */ /* 0x100fe4000000001f */
[----:B------:R-:W-:Y:S01]  /*7280*/  SHF.R.U32.HI R34, RZ, 0x8, R31 ;  /* 0x00000008ff227819 */ /* 0x000fe2000001161f */
[----:B------:R-:W-:Y:S01]  /*7290*/  STSM.16.M88.4 [R9], R16 ;  /* 0x0000001009007844 */ /* 0x000fe20000000200 */
[----:B------:R-:W-:Y:S02]  /*72a0*/  SHF.R.U32.HI R35, RZ, 0x8, R35 ;  /* 0x00000008ff237819 */ /* 0x000fe40000011623 */
[----:B------:R-:W-:Y:S01]  /*72b0*/  SHF.R.U32.HI R33, RZ, 0x8, R33 ;  /* 0x00000008ff217819 */ /* 0x000fe20000011621 */
[----:B------:R-:W-:Y:S01]  /*72c0*/  BAR.SYNC.DEFER_BLOCKING 0x0 ;  /* 0x0000000000007b1d */ /* 0x000fe20000010000 */
[----:B------:R-:W-:-:S02]  /*72d0*/  SHF.R.U32.HI R31, RZ, 0x8, R114 ;  /* 0x00000008ff1f7819 */ /* 0x000fc40000011672 */
[----:B------:R-:W-:Y:S02]  /*72e0*/  SHF.R.U32.HI R29, RZ, 0x8, R148 ;  /* 0x00000008ff1d7819 */ /* 0x000fe40000011694 */
        /* <DEDUP_REMOVED lines=9> */
[----:B------:R-:W-:Y:S01]  /*7380*/  PRMT R20, R4, 0x5410, R23 ;  /* 0x0000541004147816 */ /* 0x000fe20000000017 */
[----:B------:R-:W1:Y:S01]  /*7390*/  LDS.128 R32, [R0] ;  /* 0x0000000000207984 */ /* 0x000e620000000c00 */
[----:B------:R-:W-:-:S02]  /*73a0*/  PRMT R21, R25, 0x5410, R56 ;  /* 0x0000541019157816 */ /* 0x000fc40000000038 */
[----:B------:R-:W-:Y:S01]  /*73b0*/  PRMT R23, R27, 0x5410, R58 ;  /* 0x000054101b177816 */ /* 0x000fe2000000003a */
[----:B------:R-:W-:Y:S01]  /*73c0*/  BAR.SYNC.DEFER_BLOCKING 0x0 ;  /* 0x0000000000007b1d */ /* 0x000fe20000010000 */
[----:B------:R-:W-:Y:S02]  /*73d0*/  F2FP.SATFINITE.E5M2.F32.PACK_AB_MERGE_C R150, R151, R150, RZ ;  /* 0x000000969796723e */ /* 0x000fe400048060ff */
[----:B------:R-:W-:Y:S02]  /*73e0*/  F2FP.SATFINITE.E5M2.F32.PACK_AB_MERGE_C R116, R117, R116, RZ ;  /* 0x000000747574723e */ /* 0x000fe400048060ff */
[----:B------:R-:W-:Y:S02]  /*73f0*/  F2FP.SATFINITE.E5M2.F32.PACK_AB_MERGE_C R86, R87, R86, RZ ;  /* 0x000000565756723e */ /* 0x000fe400048060ff */
[----:B------:R-:W-:Y:S02]  /*7400*/  F2FP.SATFINITE.E5M2.F32.PACK_AB_MERGE_C R118, R119, R118, RZ ;  /* 0x000000767776723e */ /* 0x000fe400048060ff */
[----:B------:R-:W-:-:S02]  /*7410*/  LOP3.LUT R150, R150, 0xffff, RZ, 0xc0, !PT ;  /* 0x0000ffff96967812 */ /* 0x000fc400078ec0ff */
[----:B------:R-:W-:Y:S02]  /*7420*/  LOP3.LUT R116, R116, 0xffff, RZ, 0xc0, !PT ;  /* 0x0000ffff74747812 */ /* 0x000fe400078ec0ff */
[----:B------:R-:W-:Y:S02]  /*7430*/  LOP3.LUT R11, R86, 0xffff, RZ, 0xc0, !PT ;  /* 0x0000ffff560b7812 */ /* 0x000fe400078ec0ff */
[----:B------:R-:W-:Y:S02]  /*7440*/  LOP3.LUT R29, R52, 0xffff, RZ, 0xc0, !PT ;  /* 0x0000ffff341d7812 */ /* 0x000fe400078ec0ff */
[----:B------:R-:W-:Y:S02]  /*7450*/  LOP3.LUT R118, R118, 0xffff, RZ, 0xc0, !PT ;  /* 0x0000ffff76767812 */ /* 0x000fe400078ec0ff */
[----:B------:R-:W-:Y:S02]  /*7460*/  LOP3.LUT R31, R54, 0xffff, RZ, 0xc0, !PT ;  /* 0x0000ffff361f7812 */ /* 0x000fe400078ec0ff */
[----:B------:R-:W-:-:S02]  /*7470*/  PRMT R81, R150, 0x3340, R11 ;  /* 0x0000334096517816 */ /* 0x000fc4000000000b */
[----:B------:R-:W-:Y:S01]  /*7480*/  SHF.R.U32.HI R28, RZ, 0x8, R11 ;  /* 0x00000008ff1c7819 */ /* 0x000fe2000001160b */
[----:B------:R-:W-:Y:S01]  /*7490*/  STSM.16.M88.4 [R9], R20 ;  /* 0x0000001409007844 */ /* 0x000fe20000000200 */
[--C-:B------:R-:W-:Y:S02]  /*74a0*/  PRMT R82, R116, 0x3340, R29.reuse ;  /* 0x0000334074527816 */ /* 0x100fe4000000001d */
[----:B------:R-:W-:Y:S01]  /*74b0*/  SHF.R.U32.HI R29, RZ, 0x8, R29 ;  /* 0x00000008ff1d7819 */ /* 0x000fe2000001161d */
[----:B------:R-:W-:Y:S01]  /*74c0*/  BAR.SYNC.DEFER_BLOCKING 0x0 ;  /* 0x0000000000007b1d */ /* 0x000fe20000010000 */
[----:B------:R-:W-:Y:S02]  /*74d0*/  SHF.R.U32.HI R11, RZ, 0x8, R118 ;  /* 0x00000008ff0b7819 */ /* 0x000fe40000011676 */
[----:B------:R-:W-:Y:S02]  /*74e0*/  SHF.R.U32.HI R30, RZ, 0x8, R31 ;  /* 0x00000008ff1e7819 */ /* 0x000fe4000001161f */
[----:B------:R-:W-:-:S02]  /*74f0*/  SHF.R.U32.HI R3, RZ, 0x8, R150 ;  /* 0x00000008ff037819 */ /* 0x000fc40000011696 */
[----:B------:R-:W-:Y:S02]  /*7500*/  SHF.R.U32.HI R10, RZ, 0x8, R116 ;  /* 0x00000008ff0a7819 */ /* 0x000fe40000011674 */
[----:B------:R-:W-:Y:S02]  /*7510*/  PRMT R83, R118, 0x3340, R31 ;  /* 0x0000334076537816 */ /* 0x000fe4000000001f */
[----:B------:R-:W-:Y:S02]  /*7520*/  LOP3.LUT R28, R28, 0xffff, RZ, 0xc0, !PT ;  /* 0x0000ffff1c1c7812 */ /* 0x000fe400078ec0ff */
[----:B------:R-:W-:Y:S02]  /*7530*/  LOP3.LUT R29, R29, 0xffff, RZ, 0xc0, !PT ;  /* 0x0000ffff1d1d7812 */ /* 0x000fe400078ec0ff */
[----:B------:R-:W-:Y:S02]  /*7540*/  LOP3.LUT R31, R11, 0xffff, RZ, 0xc0, !PT ;  /* 0x0000ffff0b1f7812 */ /* 0x000fe400078ec0ff */
[----:B------:R-:W-:-:S02]  /*7550*/  LOP3.LUT R30, R30, 0xffff, RZ, 0xc0, !PT ;  /* 0x0000ffff1e1e7812 */ /* 0x000fc400078ec0ff */
[----:B------:R-:W-:Y:S02]  /*7560*/  LOP3.LUT R3, R3, 0xffff, RZ, 0xc0, !PT ;  /* 0x0000ffff03037812 */ /* 0x000fe400078ec0ff */
[----:B------:R-:W-:Y:S02]  /*7570*/  LOP3.LUT R10, R10, 0xffff, RZ, 0xc0, !PT ;  /* 0x0000ffff0a0a7812 */ /* 0x000fe400078ec0ff */
[----:B------:R-:W-:Y:S02]  /*7580*/  PRMT R52, R3, 0x3340, R28 ;  /* 0x0000334003347816 */ /* 0x000fe4000000001c */
[----:B------:R-:W-:Y:S02]  /*7590*/  PRMT R11, R10, 0x3340, R29 ;  /* 0x000033400a0b7816 */ /* 0x000fe4000000001d */
[----:B------:R-:W-:Y:S02]  /*75a0*/  PRMT R54, R31, 0x3340, R30 ;  /* 0x000033401f367816 */ /* 0x000fe4000000001e */
[----:B------:R-:W3:Y:S01]  /*75b0*/  LDS.128 R28, [R0] ;  /* 0x00000000001c7984 */ /* 0x000ee20000000c00 */
[----:B0-----:R-:W-:-:S02]  /*75c0*/  PRMT R12, R24, 0x5410, R41 ;  /* 0x00005410180c7816 */ /* 0x001fc40000000029 */
[----:B------:R-:W-:Y:S01]  /*75d0*/  PRMT R13, R43, 0x5410, R60 ;  /* 0x000054102b0d7816 */ /* 0x000fe2000000003c */
[----:B------:R-:W-:Y:S01]  /*75e0*/  BAR.SYNC.DEFER_BLOCKING 0x0 ;  /* 0x0000000000007b1d */ /* 0x000fe20000010000 */
        /* <DEDUP_REMOVED lines=11> */
[----:B------:R-:W-:Y:S01]  /*76a0*/  PRMT R77, R77, 0x5410, R48 ;  /* 0x000054104d4d7816 */ /* 0x000fe20000000030 */
[----:B------:R-:W-:Y:S01]  /*76b0*/  STSM.16.M88.4 [R9], R12 ;  /* 0x0000000c09007844 */ /* 0x000fe20000000200 */
[----:B------:R-:W-:Y:S02]  /*76c0*/  PRMT R78, R78, 0x5410, R63 ;  /* 0x000054104e4e7816 */ /* 0x000fe4000000003f */
[----:B------:R-:W-:Y:S01]  /*76d0*/  PRMT R79, R79, 0x5410, R50 ;  /* 0x000054104f4f7816 */ /* 0x000fe20000000032 */
[----:B------:R-:W-:Y:S01]  /*76e0*/  BAR.SYNC.DEFER_BLOCKING 0x0 ;  /* 0x0000000000007b1d */ /* 0x000fe20000010000 */
[----:B------:R-:W-:Y:S02]  /*76f0*/  PRMT R80, R65, 0x5410, R80 ;  /* 0x0000541041507816 */ /* 0x000fe40000000050 */
[----:B------:R-:W-:Y:S02]  /*7700*/  PRMT R81, R81, 0x5410, R52 ;  /* 0x0000541051517816 */ /* 0x000fe40000000034 */
[----:B------:R-:W-:-:S02]  /*7710*/  PRMT R82, R82, 0x5410, R11 ;  /* 0x0000541052527816 */ /* 0x000fc4000000000b */
[----:B------:R-:W-:Y:S02]  /*7720*/  PRMT R83, R83, 0x5410, R54 ;  /* 0x0000541053537816 */ /* 0x000fe40000000036 */
[----:B------:R-:W-:Y:S02]  /*7730*/  ISETP.GE.AND P1, PT, R6, UR6, PT ;  /* 0x0000000606007c0c */ /* 0x000fe4000bf26270 */
[C---:B------:R-:W-:Y:S02]  /*7740*/  IADD3 R3, P4, R2.reuse, UR4, RZ ;  /* 0x0000000402037c10 */ /* 0x040fe4000ff9e0ff */
[----:B------:R-:W-:Y:S02]  /*7750*/  ISETP.LT.AND P1, PT, R7, UR31, !P1 ;  /* 0x0000001f07007c0c */ /* 0x000fe4000cf21270 */
[----:B------:R-:W-:Y:S02]  /*7760*/  LEA.HI.X.SX32 R2, R2, UR5, 0x1, P4 ;  /* 0x0000000502027c11 */ /* 0x000fe4000a0f0eff */
[----:B------:R-:W-:Y:S01]  /*7770*/  IADD3 R4, P5, R5, UR4, RZ ;  /* 0x0000000405047c10 */ /* 0x000fe2000ffbe0ff */
[----:B------:R-:W-:Y:S01]  /*7780*/  ULDC UR4, c[0x0][0x22c] ;  /* 0x00008b0000047ab9 */ /* 0x000fe20000000800 */
[----:B--2---:R-:W-:-:S02]  /*7790*/  PRMT R49, R36, 0x7771, RZ ;  /* 0x0000777124317816 */ /* 0x004fc400000000ff */
[----:B------:R-:W-:Y:S02]  /*77a0*/  LEA.HI.X.SX32 R5, R5, UR5, 0x1, P5 ;  /* 0x0000000505057c11 */ /* 0x000fe4000a8f0eff */
[----:B------:R-:W-:Y:S01]  /*77b0*/  ISETP.LT.AND P5, PT, R6, UR22, !P2 ;  /* 0x0000001606007c0c */ /* 0x000fe2000d7a1270 */
[----:B------:R-:W0:Y:S01]  /*77c0*/  LDS.128 R24, [R0] ;  /* 0x0000000000187984 */ /* 0x000e220000000c00 */
[C---:B------:R-:W-:Y:S01]  /*77d0*/  PRMT R47, R36.reuse, 0x7772, RZ ;  /* 0x00007772242f7816 */ /* 0x040fe200000000ff */
[----:B------:R-:W-:Y:S06]  /*77e0*/  BAR.SYNC.DEFER_BLOCKING 0x0 ;  /* 0x0000000000007b1d */ /* 0x000fec0000010000 */
[----:B------:R2:W-:Y:S02]  /*77f0*/  STSM.16.M88.4 [R9], R40 ;  /* 0x0000002809007844 */ /* 0x0005e40000000200 */
[----:B------:R-:W-:Y:S01]  /*7800*/  BAR.SYNC.DEFER_BLOCKING 0x0 ;  /* 0x0000000000007b1d */ /* 0x000fe20000010000 */
[----:B--2---:R-:W-:Y:S01]  /*7810*/  IMAD R40, R7, UR26, RZ ;  /* 0x0000001a07287c24 */ /* 0x004fe2000f8e02ff */
[----:B------:R-:W-:-:S03]  /*7820*/  PRMT R43, R36, 0x7770, RZ ;  /* 0x00007770242b7816 */ /* 0x000fc600000000ff */
[C---:B------:R-:W-:Y:S01]  /*7830*/  VIADD R42, R40.reuse, UR26 ;  /* 0x0000001a282a7c36 */ /* 0x040fe20008000000 */
[----:B------:R-:W-:Y:S02]  /*7840*/  SHF.R.S32.HI R41, RZ, 0x1f, R40 ;  /* 0x0000001fff297819 */ /* 0x000fe40000011428 */
[----:B------:R-:W-:Y:S01]  /*7850*/  IADD3 R10, P4, R40, R3, RZ ;  /* 0x00000003280a7210 */ /* 0x000fe20007f9e0ff */
[----:B------:R-:W-:Y:S01]  /*7860*/  VIADD R46, R42, UR26 ;  /* 0x0000001a2a2e7c36 */ /* 0x000fe20008000000 */
[----:B------:R-:W-:Y:S01]  /*7870*/  SHF.R.S32.HI R45, RZ, 0x1f, R42 ;  /* 0x0000001fff2d7819 */ /* 0x000fe2000001142a */
[----:B------:R-:W2:Y:S02]  /*7880*/  LDS.128 R20, [R0] ;  /* 0x0000000000147984 */ /* 0x000ea40000000c00 */
[----:B------:R-:W-:Y:S01]  /*7890*/  IMAD.X R11, R41, 0x1, R2, P4 ;  /* 0x00000001290b7824 */ /* 0x000fe200020e0602 */
[----:B------:R-:W-:Y:S01]  /*78a0*/  BAR.SYNC.DEFER_BLOCKING 0x0 ;  /* 0x0000000000007b1d */ /* 0x000fe20000010000 */
[----:B------:R-:W-:-:S02]  /*78b0*/  ISETP.GE.AND P4, PT, R7, UR7, PT ;  /* 0x0000000707007c0c */ /* 0x000fc4000bf86270 */
[----:B------:R-:W-:Y:S02]  /*78c0*/  SHF.R.S32.HI R48, RZ, 0x1f, R46 ;  /* 0x0000001fff307819 */ /* 0x000fe4000001142e */
[----:B------:R-:W-:Y:S01]  /*78d0*/  ISETP.LT.AND P4, PT, R8, UR24, !P4 ;  /* 0x0000001808007c0c */ /* 0x000fe2000e781270 */
[----:B------:R-:W-:Y:S01]  /*78e0*/  ULDC.64 UR6, c[0x0][0x228] ;  /* 0x00008a0000067ab9 */ /* 0x000fe20000000a00 */
[----:B------:R-:W-:Y:S01]  /*78f0*/  STSM.16.M88.4 [R9], R72 ;  /* 0x0000004809007844 */ /* 0x000fe20000000200 */
[----:B------:R-:W-:Y:S06]  /*7900*/  BAR.SYNC.DEFER_BLOCKING 0x0 ;  /* 0x0000000000007b1d */ /* 0x000fec0000010000 */
[----:B------:R-:W4:Y:S02]  /*7910*/  LDS.128 R16, [R0] ;  /* 0x0000000000107984 */ /* 0x000f240000000c00 */
[----:B------:R-:W-:Y:S06]  /*7920*/  BAR.SYNC.DEFER_BLOCKING 0x0 ;  /* 0x0000000000007b1d */ /* 0x000fec0000010000 */
[----:B------:R-:W-:Y:S02]  /*7930*/  STSM.16.M88.4 [R9], R76 ;  /* 0x0000004c09007844 */ /* 0x000fe40000000200 */
[----:B------:R-:W-:Y:S06]  /*7940*/  BAR.SYNC.DEFER_BLOCKING 0x0 ;  /* 0x0000000000007b1d */ /* 0x000fec0000010000 */
[----:B------:R-:W5:Y:S02]  /*7950*/  LDS.128 R12, [R0] ;  /* 0x00000000000c7984 */ /* 0x000f640000000c00 */
[----:B------:R-:W-:Y:S06]  /*7960*/  BAR.SYNC.DEFER_BLOCKING 0x0 ;  /* 0x0000000000007b1d */ /* 0x000fec0000010000 */
[----:B------:R1:W-:Y:S02]  /*7970*/  STSM.16.M88.4 [R9], R80 ;  /* 0x0000005009007844 */ /* 0x0003e40000000200 */
[----:B------:R-:W-:Y:S01]  /*7980*/  BAR.SYNC.DEFER_BLOCKING 0x0 ;  /* 0x0000000000007b1d */ /* 0x000fe20000010000 */
[----:B-1----:R-:W-:-:S05]  /*7990*/  VIADD R9, R7, 0x3 ;  /* 0x0000000307097836 */ /* 0x002fca0000000000 */
[----:B------:R1:W-:Y:S01]  /*79a0*/  @P1 STG.E.U8 desc[UR14][R10.64], R43 ;  /* 0x0000002b0a001986 */ /* 0x0003e2000c10110e */
[----:B------:R-:W-:-:S05]  /*79b0*/  IADD3 R40, P1, R40, R4, RZ ;  /* 0x0000000428287210 */ /* 0x000fca0007f3e0ff */
[----:B------:R-:W-:Y:S01]  /*79c0*/  IMAD.X R41, R41, 0x1, R5, P1 ;  /* 0x0000000129297824 */ /* 0x000fe200008e0605 */
[----:B------:R-:W-:Y:S01]  /*79d0*/  ISETP.GE.AND P1, PT, R9, UR4, PT ;  /* 0x0000000409007c0c */ /* 0x000fe2000bf26270 */
[----:B------:R-:W-:Y:S01]  /*79e0*/  VIADD R9, R7, 0x4 ;  /* 0x0000000407097836 */ /* 0x000fe20000000000 */
[----:B------:R-:W-:Y:S02]  /*79f0*/  ULDC UR4, c[0x0][0x22c] ;  /* 0x00008b0000047ab9 */ /* 0x000fe40000000800 */
[----:B------:R3:W-:Y:S01]  /*7a00*/  @P4 STG.E.U8 desc[UR14][R40.64], R49 ;  /* 0x0000003128004986 */ /* 0x0007e2000c10110e */
[-C--:B-1----:R-:W-:Y:S02]  /*7a10*/  IADD3 R10, P6, R42, R3.reuse, RZ ;  /* 0x000000032a0a7210 */ /* 0x082fe40007fde0ff */
[----:B------:R-:W-:Y:S02]  /*7a20*/  ISETP.LT.AND P4, PT, R8, UR20, !P2 ;  /* 0x0000001408007c0c */ /* 0x000fe4000d781270 */
[----:B------:R-:W-:Y:S01]  /*7a30*/  IADD3 R42, P2, R42, R4, RZ ;  /* 0x000000042a2a7210 */ /* 0x000fe20007f5e0ff */
[----:B------:R-:W-:Y:S01]  /*7a40*/  IMAD.X R11, R45, 0x1, R2, P6 ;  /* 0x000000012d0b7824 */ /* 0x000fe200030e0602 */
[----:B------:R-:W-:-:S03]  /*7a50*/  IADD3 R44, P6, R46, R3, RZ ;  /* 0x000000032e2c7210 */ /* 0x000fc60007fde0ff */
[----:B------:R-:W-:Y:S01]  /*7a60*/  IMAD.X R43, R45, 0x1, R5, P2 ;  /* 0x000000012d2b7824 */ /* 0x000fe200010e0605 */
[----:B------:R1:W-:Y:S01]  /*7a70*/  @P5 STG.E.U8 desc[UR14][R10.64], R47 ;  /* 0x0000002f0a005986 */ /* 0x0003e2000c10110e */
[----:B------:R-:W-:Y:S01]  /*7a80*/  ISETP.LT.AND P5, PT, R6, UR18, !P3 ;  /* 0x0000001206007c0c */ /* 0x000fe2000dfa1270 */
[----:B------:R-:W-:Y:S01]  /*7a90*/  IMAD.X R45, R48, 0x1, R2, P6 ;  /* 0x00000001302d7824 */ /* 0x000fe200030e0602 */
[----:B---3--:R-:W-:Y:S01]  /*7aa0*/  PRMT R49, R36, 0x7773, RZ ;  /* 0x0000777324317816 */ /* 0x008fe200000000ff */
[----:B------:R-:W-:Y:S01]  /*7ab0*/  VIADD R36, R46, UR26 ;  /* 0x0000001a2e247c36 */ /* 0x000fe20008000000 */
[----:B------:R-:W-:Y:S01]  /*7ac0*/  ISETP.GE.AND P2, PT, R9, UR4, PT ;  /* 0x0000000409007c0c */ /* 0x000fe2000bf46270 */
[----:B------:R-:W-:Y:S01]  /*7ad0*/  VIADD R9, R7, 0x5 ;  /* 0x0000000507097836 */ /* 0x000fe20000000000 */
[----:B------:R-:W-:Y:S01]  /*7ae0*/  ULDC UR4, c[0x0][0x22c] ;  /* 0x00008b0000047ab9 */ /* 0x000fe20000000800 */
[----:B------:R3:W-:Y:S01]  /*7af0*/  @P4 STG.E.U8 desc[UR14][R42.64], R49 ;  /* 0x000000312a004986 */ /* 0x0007e2000c10110e */
[----:B------:R-:W-:-:S02]  /*7b00*/  ISETP.LT.AND P4, PT, R8, UR16, !P3 ;  /* 0x0000001008007c0c */ /* 0x000fc4000df81270 */
[----:B------:R-:W-:Y:S02]  /*7b10*/  IADD3 R40, P6, R36, R3, RZ ;  /* 0x0000000324287210 */ /* 0x000fe40007fde0ff */
[----:B-1----:R-:W-:Y:S02]  /*7b20*/  PRMT R47, R37, 0x7770, RZ ;  /* 0x00007770252f7816 */ /* 0x002fe400000000ff */
[----:B------:R-:W-:Y:S02]  /*7b30*/  IADD3 R10, P3, R46, R4, RZ ;  /* 0x000000042e0a7210 */ /* 0x000fe40007f7e0ff */
[----:B------:R-:W-:Y:S01]  /*7b40*/  SHF.R.S32.HI R46, RZ, 0x1f, R36 ;  /* 0x0000001fff2e7819 */ /* 0x000fe20000011424 */
[----:B------:R1:W-:Y:S01]  /*7b50*/  @P5 STG.E.U8 desc[UR14][R44.64], R47 ;  /* 0x0000002f2c005986 */ /* 0x0003e2000c10110e */
[----:B------:R-:W-:Y:S01]  /*7b60*/  ISETP.LT.AND P5, PT, R6, UR12, !P1 ;  /* 0x0000000c06007c0c */ /* 0x000fe2000cfa1270 */
[----:B------:R-:W-:Y:S01]  /*7b70*/  IMAD.X R11, R48, 0x1, R5, P3 ;  /* 0x00000001300b7824 */ /* 0x000fe200018e0605 */
[----:B------:R-:W-:Y:S01]  /*7b80*/  ISETP.GE.AND P3, PT, R9, UR4, PT ;  /* 0x0000000409007c0c */ /* 0x000fe2000bf66270 */
[----:B------:R-:W-:Y:S01]  /*7b90*/  IMAD.X R41, R46, 0x1, R2, P6 ;  /* 0x000000012e297824 */ /* 0x000fe200030e0602 */
[----:B------:R-:W-:Y:S01]  /*7ba0*/  ULDC UR4, c[0x0][0x22c] ;  /* 0x00008b0000047ab9 */ /* 0x000fe20000000800 */
[----:B------:R-:W-:Y:S01]  /*7bb0*/  VIADD R9, R7, 0x6 ;  /* 0x0000000607097836 */ /* 0x000fe20000000000 */
[----:B---3--:R-:W-:-:S02]  /*7bc0*/  PRMT R49, R38, 0x7771, RZ ;  /* 0x0000777126317816 */ /* 0x008fc400000000ff */
[C---:B-1----:R-:W-:Y:S01]  /*7bd0*/  PRMT R47, R37.reuse, 0x7771, RZ ;  /* 0x00007771252f7816 */ /* 0x042fe200000000ff */
[----:B------:R-:W-:Y:S01]  /*7be0*/  VIADD R44, R36, UR26 ;  /* 0x0000001a242c7c36 */ /* 0x000fe20008000000 */
[----:B------:R-:W-:-:S03]  /*7bf0*/  PRMT R45, R37, 0x7772, RZ ;  /* 0x00007772252d7816 */ /* 0x000fc600000000ff */
[----:B------:R1:W-:Y:S01]  /*7c00*/  @P4 STG.E.U8 desc[UR14][R10.64], R47 ;  /* 0x0000002f0a004986 */ /* 0x0003e2000c10110e */
[----:B------:R-:W-:Y:S01]  /*7c10*/  ISETP.LT.AND P4, PT, R8, UR10, !P1 ;  /* 0x0000000a08007c0c */ /* 0x000fe2000cf81270 */
[----:B------:R-:W-:Y:S01]  /*7c20*/  ULDC UR10, c[0x0][0x228] ;  /* 0x00008a00000a7ab9 */ /* 0x000fe20000000800 */
[----:B------:R-:W-:Y:S01]  /*7c30*/  IADD3 R42, P1, R36, R4, RZ ;  /* 0x00000004242a7210 */ /* 0x000fe20007f3e0ff */
[----:B------:R3:W-:Y:S01]  /*7c40*/  @P5 STG.E.U8 desc[UR14][R40.64], R45 ;  /* 0x0000002d28005986 */ /* 0x0007e2000c10110e */
[----:B------:R-:W-:Y:S01]  /*7c50*/  ISETP.LT.AND P5, PT, R6, UR8, !P2 ;  /* 0x0000000806007c0c */ /* 0x000fe2000d7a1270 */
[----:B------:R-:W-:Y:S01]  /*7c60*/  ULDC UR8, c[0x0][0x228] ;  /* 0x00008a0000087ab9 */ /* 0x000fe20000000800 */
[----:B------:R-:W-:Y:S01]  /*7c70*/  SHF.R.S32.HI R48, RZ, 0x1f, R44 ;  /* 0x0000001fff307819 */ /* 0x000fe2000001142c */
[----:B------:R-:W-:Y:S01]  /*7c80*/  IMAD.X R43, R46, 0x1, R5, P1 ;  /* 0x000000012e2b7824 */ /* 0x000fe200008e0605 */
[----:B------:R-:W-:Y:S02]  /*7c90*/  IADD3 R36, P6, R44, R3, RZ ;  /* 0x000000032c247210 */ /* 0x000fe40007fde0ff */
[----:B------:R-:W-:Y:S01]  /*7ca0*/  ISETP.GE.AND P1, PT, R9, UR4, PT ;  /* 0x0000000409007c0c */ /* 0x000fe2000bf26270 */
[----:B------:R-:W-:Y:S01]  /*7cb0*/  ULDC.64 UR4, c[0x0][0x228] ;  /* 0x00008a0000047ab9 */ /* 0x000fe20000000a00 */
[----:B-1----:R-:W-:Y:S01]  /*7cc0*/  PRMT R47, R38, 0x7770, RZ ;  /* 0x00007770262f7816 */ /* 0x002fe200000000ff */
[----:B------:R-:W-:Y:S01]  /*7cd0*/  VIADD R9, R7, 0x7 ;  /* 0x0000000707097836 */ /* 0x000fe20000000000 */
[----:B---3--:R-:W-:Y:S01]  /*7ce0*/  PRMT R41, R37, 0x7773, RZ ;  /* 0x0000777325297816 */ /* 0x008fe200000000ff */
[----:B------:R-:W-:-:S02]  /*7cf0*/  IMAD.X R37, R48, 0x1, R2, P6 ;  /* 0x0000000130257824 */ /* 0x000fc400030e0602 */
[----:B------:R-:W-:Y:S02]  /*7d00*/  VIADD R45, R44, UR26 ;  /* 0x0000001a2c2d7c36 */ /* 0x000fe40008000000 */
        /* <DEDUP_REMOVED lines=9> */
[----:B------:R-:W-:-:S02]  /*7da0*/  IADD3 R40, P6, R45, R3, RZ ;  /* 0x000000032d287210 */ /* 0x000fc40007fde0ff */
[----:B------:R-:W-:Y:S01]  /*7db0*/  ISETP.GE.AND P2, PT, R9, UR4, PT ;  /* 0x0000000409007c0c */ /* 0x000fe2000bf46270 */
[----:B------:R-:W-:Y:S01]  /*7dc0*/  VIADD R9, R7, 0x8 ;  /* 0x0000000807097836 */ /* 0x000fe20000000000 */
[----:B-1----:R-:W-:Y:S01]  /*7dd0*/  PRMT R43, R38, 0x7773, RZ ;  /* 0x00007773262b7816 */ /* 0x002fe200000000ff */
[----:B------:R-:W-:Y:S01]  /*7de0*/  IMAD.X R41, R44, 0x1, R2, P6 ;  /* 0x000000012c297824 */ /* 0x000fe200030e0602 */
[----:B------:R1:W-:Y:S01]  /*7df0*/  @P4 STG.E.U8 desc[UR14][R10.64], R49 ;  /* 0x000000310a004986 */ /* 0x0003e2000c10110e */
[----:B---3--:R-:W-:Y:S01]  /*7e00*/  PRMT R47, R38, 0x7772, RZ ;  /* 0x00007772262f7816 */ /* 0x008fe200000000ff */
[----:B------:R-:W-:Y:S01]  /*7e10*/  ULDC UR4, c[0x0][0x22c] ;  /* 0x00008b0000047ab9 */ /* 0x000fe20000000800 */
[----:B------:R-:W-:Y:S02]  /*7e20*/  ISETP.LT.AND P4, PT, R8, UR28, !P3 ;  /* 0x0000001c08007c0c */ /* 0x000fe4000df81270 */
[C---:B------:R-:W-:Y:S01]  /*7e30*/  IADD3 R36, P3, R45.reuse, R4, RZ ;  /* 0x000000042d247210 */ /* 0x040fe20007f7e0ff */
[----:B------:R-:W-:Y:S01]  /*7e40*/  VIADD R45, R45, UR26 ;  /* 0x0000001a2d2d7c36 */ /* 0x000fe20008000000 */
[----:B------:R3:W-:Y:S01]  /*7e50*/  @P5 STG.E.U8 desc[UR14][R40.64], R47 ;  /* 0x0000002f28005986 */ /* 0x0007e2000c10110e */
[----:B------:R-:W-:-:S02]  /*7e60*/  ISETP.LT.AND P5, PT, R6, UR30, !P1 ;  /* 0x0000001e06007c0c */ /* 0x000fc4000cfa1270 */
[----:B------:R-:W-:Y:S01]  /*7e70*/  IMAD.X R37, R44, 0x1, R5, P3 ;  /* 0x000000012c257824 */ /* 0x000fe200018e0605 */
[----:B------:R-:W-:Y:S02]  /*7e80*/  SHF.R.S32.HI R38, RZ, 0x1f, R45 ;  /* 0x0000001fff267819 */ /* 0x000fe4000001142d */
[----:B-1----:R-:W-:Y:S02]  /*7e90*/  IADD3 R10, P6, R45, R3, RZ ;  /* 0x000000032d0a7210 */ /* 0x002fe40007fde0ff */
[----:B------:R-:W-:Y:S01]  /*7ea0*/  ISETP.GE.AND P3, PT, R9, UR4, PT ;  /* 0x0000000409007c0c */ /* 0x000fe2000bf66270 */
[----:B------:R-:W-:Y:S01]  /*7eb0*/  VIADD R9, R7, 0x9 ;  /* 0x0000000907097836 */ /* 0x000fe20000000000 */
[----:B------:R-:W-:Y:S01]  /*7ec0*/  PRMT R49, R39, 0x7770, RZ ;  /* 0x0000777027317816 */ /* 0x000fe200000000ff */
[----:B------:R-:W-:Y:S01]  /*7ed0*/  IMAD.X R11, R38, 0x1, R2, P6 ;  /* 0x00000001260b7824 */ /* 0x000fe200030e0602 */
[----:B------:R-:W-:Y:S01]  /*7ee0*/  ULDC UR4, c[0x0][0x22c] ;  /* 0x00008b0000047ab9 */ /* 0x000fe20000000800 */
[----:B------:R1:W-:Y:S01]  /*7ef0*/  @P4 STG.E.U8 desc[UR14][R36.64], R43 ;  /* 0x0000002b24004986 */ /* 0x0003e2000c10110e */
[----:B------:R-:W-:Y:S01]  /*7f00*/  ISETP.GE.AND P4, PT, R9, UR4, PT ;  /* 0x0000000409007c0c */ /* 0x000fe2000bf86270 */
[----:B------:R-:W-:Y:S01]  /*7f10*/  ULDC UR4, c[0x0][0x228] ;  /* 0x00008a0000047ab9 */ /* 0x000fe20000000800 */
[C---:B---3--:R-:W-:Y:S01]  /*7f20*/  IADD3 R40, P6, R45.reuse, R4, RZ ;  /* 0x000000042d287210 */ /* 0x048fe20007fde0ff */
[----:B------:R-:W-:Y:S01]  /*7f30*/  VIADD R45, R45, UR26 ;  /* 0x0000001a2d2d7c36 */ /* 0x000fe20008000000 */
[----:B------:R-:W-:Y:S01]  /*7f40*/  ISETP.LT.AND P1, PT, R8, UR6, !P1 ;  /* 0x0000000608007c0c */ /* 0x000fe2000cf21270 */
[----:B------:R3:W-:Y:S01]  /*7f50*/  @P5 STG.E.U8 desc[UR14][R10.64], R49 ;  /* 0x000000310a005986 */ /* 0x0007e2000c10110e */
[----:B------:R-:W-:Y:S01]  /*7f60*/  ISETP.LT.AND P5, PT, R6, UR4, !P2 ;  /* 0x0000000406007c0c */ /* 0x000fe2000d7a1270 */
[----:B------:R-:W-:Y:S01]  /*7f70*/  IMAD.X R41, R38, 0x1, R5, P6 ;  /* 0x0000000126297824 */ /* 0x000fe200030e0605 */
[C---:B------:R-:W-:Y:S01]  /*7f80*/  PRMT R47, R39.reuse, 0x7773, RZ ;  /* 0x00007773272f7816 */ /* 0x040fe200000000ff */
[----:B------:R-:W-:Y:S01]  /*7f90*/  ULDC UR4, c[0x0][0x228] ;  /* 0x00008a0000047ab9 */ /* 0x000fe20000000800 */
[C---:B------:R-:W-:Y:S01]  /*7fa0*/  PRMT R9, R39.reuse, 0x7771, RZ ;  /* 0x0000777127097816 */ /* 0x040fe200000000ff */
[----:B------:R-:W-:Y:S01]  /*7fb0*/  ULDC UR6, c[0x0][0x228] ;  /* 0x00008a0000067ab9 */ /* 0x000fe20000000800 */
[----:B-1----:R-:W-:Y:S01]  /*7fc0*/  PRMT R43, R39, 0x7772, RZ ;  /* 0x00007772272b7816 */ /* 0x002fe200000000ff */
[----:B------:R-:W-:Y:S01]  /*7fd0*/  VIADD R42, R45, UR26 ;  /* 0x0000001a2d2a7c36 */ /* 0x000fe20008000000 */
[----:B------:R-:W-:-:S02]  /*7fe0*/  SHF.R.S32.HI R39, RZ, 0x1f, R45 ;  /* 0x0000001fff277819 */ /* 0x000fc4000001142d */
[CC--:B------:R-:W-:Y:S01]  /*7ff0*/  IADD3 R36, P6, R45.reuse, R3.reuse, RZ ;  /* 0x000000032d247210 */ /* 0x0c0fe20007fde0ff */
[----:B------:R1:W-:Y:S01]  /*8000*/  @P1 STG.E.U8 desc[UR14][R40.64], R9 ;  /* 0x0000000928001986 */ /* 0x0003e2000c10110e */
[----:B------:R-:W-:Y:S01]  /*8010*/  ISETP.LT.AND P2, PT, R8, UR4, !P2 ;  /* 0x0000000408007c0c */ /* 0x000fe2000d741270 */
[----:B------:R-:W-:Y:S01]  /*8020*/  ULDC UR4, c[0x0][0x22c] ;  /* 0x00008b0000047ab9 */ /* 0x000fe20000000800 */
[----:B---3--:R-:W-:Y:S01]  /*8030*/  IADD3 R10, P1, R45, R4, RZ ;  /* 0x000000042d0a7210 */ /* 0x008fe20007f3e0ff */
[C---:B------:R-:W-:Y:S01]  /*8040*/  IMAD.X R37, R39.reuse, 0x1, R2, P6 ;  /* 0x0000000127257824 */ /* 0x040fe200030e0602 */
[----:B------:R-:W-:Y:S01]  /*8050*/  ISETP.LT.AND P6, PT, R6, UR6, !P3 ;  /* 0x0000000606007c0c */ /* 0x000fe2000dfc1270 */
[----:B------:R-:W-:Y:S01]  /*8060*/  ULDC UR6, c[0x0][0x228] ;  /* 0x00008a0000067ab9 */ /* 0x000fe20000000800 */
[----:B------:R-:W-:Y:S01]  /*8070*/  SHF.R.S32.HI R44, RZ, 0x1f, R42 ;  /* 0x0000001fff2c7819 */ /* 0x000fe2000001142a */
[----:B------:R-:W-:Y:S01]  /*8080*/  IMAD.X R11, R39, 0x1, R5, P1 ;  /* 0x00000001270b7824 */ /* 0x000fe200008e0605 */
[----:B------:R3:W-:Y:S01]  /*8090*/  @P5 STG.E.U8 desc[UR14][R36.64], R43 ;  /* 0x0000002b24005986 */ /* 0x0007e2000c10110e */
[----:B------:R-:W-:Y:S01]  /*80a0*/  IADD3 R38, P5, R42, R3, RZ ;  /* 0x000000032a267210 */ /* 0x000fe20007fbe0ff */
[----:B-1----:R-:W-:Y:S01]  /*80b0*/  VIADD R9, R7, 0xa ;  /* 0x0000000a07097836 */ /* 0x002fe20000000000 */
[----:B------:R-:W-:-:S02]  /*80c0*/  PRMT R45, R32, 0x7770, RZ ;  /* 0x00007770202d7816 */ /* 0x000fc400000000ff */
[----:B------:R1:W-:Y:S01]  /*80d0*/  @P2 STG.E.U8 desc[UR14][R10.64], R47 ;  /* 0x0000002f0a002986 */ /* 0x0003e2000c10110e */
[----:B------:R-:W-:Y:S01]  /*80e0*/  IMAD.X R39, R44, 0x1, R2, P5 ;  /* 0x000000012c277824 */ /* 0x000fe200028e0602 */
[----:B------:R-:W-:Y:S01]  /*80f0*/  ISETP.LT.AND P5, PT, R6, UR6, !P4 ;  /* 0x0000000606007c0c */ /* 0x000fe2000e7a1270 */
[----:B------:R-:W-:Y:S01]  /*8100*/  ULDC UR6, c[0x0][0x228] ;  /* 0x00008a0000067ab9 */ /* 0x000fe20000000800 */
[----:B------:R-:W-:Y:S01]  /*8110*/  ISETP.GE.AND P1, PT, R9, UR4, PT ;  /* 0x0000000409007c0c */ /* 0x000fe2000bf26270 */
[----:B------:R-:W-:Y:S01]  /*8120*/  ULDC UR4, c[0x0][0x228] ;  /* 0x00008a0000047ab9 */ /* 0x000fe20000000800 */
[----:B------:R0:W-:Y:S01]  /*8130*/  @P6 STG.E.U8 desc[UR14][R38.64], R45 ;  /* 0x0000002d26006986 */ /* 0x0001e2000c10110e */
[----:B---3--:R-:W-:Y:S01]  /*8140*/  VIADD R43, R42, UR26 ;  /* 0x0000001a2a2b7c36 */ /* 0x008fe20008000000 */
[----:B------:R-:W-:Y:S01]  /*8150*/  ISETP.LT.AND P3, PT, R8, UR4, !P3 ;  /* 0x0000000408007c0c */ /* 0x000fe2000df61270 */
[----:B------:R-:W-:Y:S01]  /*8160*/  VIADD R9, R7, 0xb ;  /* 0x0000000b07097836 */ /* 0x000fe20000000000 */
[----:B------:R-:W-:Y:S01]  /*8170*/  IADD3 R36, P2, R42, R4, RZ ;  /* 0x000000042a247210 */ /* 0x000fe20007f5e0ff */
[----:B------:R-:W-:Y:S01]  /*8180*/  ULDC UR4, c[0x0][0x22c] ;  /* 0x00008b0000047ab9 */ /* 0x000fe20000000800 */
[----:B------:R-:W-:Y:S01]  /*8190*/  SHF.R.S32.HI R46, RZ, 0x1f, R43 ;  /* 0x0000001fff2e7819 */ /* 0x000fe2000001142b */
[C---:B------:R-:W-:Y:S01]  /*81a0*/  VIADD R42, R43.reuse, UR26 ;  /* 0x0000001a2b2a7c36 */ /* 0x040fe20008000000 */
[----:B------:R-:W-:Y:S01]  /*81b0*/  IADD3 R40, P6, R43, R3, RZ ;  /* 0x000000032b287210 */ /* 0x000fe20007fde0ff */
[----:B------:R-:W-:Y:S01]  /*81c0*/  IMAD.X R37, R44, 0x1, R5, P2 ;  /* 0x000000012c257824 */ /* 0x000fe200010e0605 */
[----:B-1----:R-:W-:-:S02]  /*81d0*/  PRMT R47, R32, 0x7771, RZ ;  /* 0x00007771202f7816 */ /* 0x002fc400000000ff */
[----:B------:R-:W-:Y:S01]  /*81e0*/  ISETP.GE.AND P2, PT, R9, UR4, PT ;  /* 0x0000000409007c0c */ /* 0x000fe2000bf46270 */
[----:B------:R-:W-:Y:S01]  /*81f0*/  IMAD.X R41, R46, 0x1, R2, P6 ;  /* 0x000000012e297824 */ /* 0x000fe200030e0602 */
[----:B0-----:R-:W-:Y:S01]  /*8200*/  PRMT R45, R32, 0x7772, RZ ;  /* 0x00007772202d7816 */ /* 0x001fe200000000ff */
[----:B------:R-:W-:Y:S01]  /*8210*/  ULDC UR4, c[0x0][0x228] ;  /* 0x00008a0000047ab9 */ /* 0x000fe20000000800 */
[----:B------:R-:W-:Y:S01]  /*8220*/  @P3 STG.E.U8 desc[UR14][R36.64], R47 ;  /* 0x0000002f24003986 */ /* 0x000fe2000c10110e */
[----:B------:R-:W-:Y:S01]  /*8230*/  ISETP.LT.AND P4, PT, R8, UR4, !P4 ;  /* 0x0000000408007c0c */ /* 0x000fe2000e781270 */
[----:B------:R-:W-:Y:S01]  /*8240*/  VIADD R9, R7, 0xc ;  /* 0x0000000c07097836 */ /* 0x000fe20000000000 */
[----:B------:R-:W-:Y:S01]  /*8250*/  IADD3 R10, P3, R43, R4, RZ ;  /* 0x000000042b0a7210 */ /* 0x000fe20007f7e0ff */
[----:B------:R0:W-:Y:S01]  /*8260*/  @P5 STG.E.U8 desc[UR14][R40.64], R45 ;  /* 0x0000002d28005986 */ /* 0x0001e2000c10110e */
[----:B------:R-:W-:Y:S01]  /*8270*/  ISETP.LT.AND P5, PT, R6, UR6, !P1 ;  /* 0x0000000606007c0c */ /* 0x000fe2000cfa1270 */
[----:B------:R-:W-:Y:S01]  /*8280*/  ULDC UR4, c[0x0][0x22c] ;  /* 0x00008b0000047ab9 */ /* 0x000fe20000000800 */
[----:B------:R-:W-:Y:S01]  /*8290*/  SHF.R.S32.HI R44, RZ, 0x1f, R42 ;  /* 0x0000001fff2c7819 */ /* 0x000fe2000001142a */
[----:B------:R-:W-:Y:S01]  /*82a0*/  IMAD.X R11, R46, 0x1, R5, P3 ;  /* 0x000000012e0b7824 */ /* 0x000fe200018e0605 */
[----:B------:R-:W-:Y:S01]  /*82b0*/  IADD3 R38, P6, R42, R3, RZ ;  /* 0x000000032a267210 */ /* 0x000fe20007fde0ff */
[----:B------:R-:W-:Y:S01]  /*82c0*/  ULDC UR6, c[0x0][0x228] ;  /* 0x00008a0000067ab9 */ /* 0x000fe20000000800 */
[----:B------:R-:W-:Y:S01]  /*82d0*/  ISETP.GE.AND P3, PT, R9, UR4, PT ;  /* 0x0000000409007c0c */ /* 0x000fe2000bf66270 */
[----:B------:R-:W-:Y:S01]  /*82e0*/  ULDC UR4, c[0x0][0x228] ;  /* 0x00008a0000047ab9 */ /* 0x000fe20000000800 */
[----:B------:R-:W-:Y:S01]  /*82f0*/  PRMT R43, R33, 0x7770, RZ ;  /* 0x00007770212b7816 */ /* 0x000fe200000000ff */
[----:B------:R-:W-:Y:S01]  /*8300*/  IMAD.X R39, R44, 0x1, R2, P6 ;  /* 0x000000012c277824 */ /* 0x000fe200030e0602 */
[----:B0-----:R-:W-:Y:S01]  /*8310*/  PRMT R45, R32, 0x7773, RZ ;  /* 0x00007773202d7816 */ /* 0x001fe200000000ff */
[----:B------:R-:W-:-:S02]  /*8320*/  VIADD R32, R42, UR26 ;  /* 0x0000001a2a207c36 */ /* 0x000fc40008000000 */
[----:B------:R-:W-:Y:S02]  /*8330*/  VIADD R9, R7, 0xd ;  /* 0x0000000d07097836 */ /* 0x000fe40000000000 */
        /* <DEDUP_REMOVED lines=11> */
[----:B------:R-:W-:Y:S01]  /*83f0*/  ULDC UR4, c[0x0][0x228] ;  /* 0x00008a0000047ab9 */ /* 0x000fe20000000800 */
[----:B------:R-:W-:Y:S01]  /*8400*/  VIADD R9, R7, 0xe ;  /* 0x0000000e07097836 */ /* 0x000fe20000000000 */
[----:B0-----:R-:W-:Y:S01]  /*8410*/  PRMT R45, R34, 0x7771, RZ ;  /* 0x00007771222d7816 */ /* 0x001fe200000000ff */
[----:B------:R-:W-:Y:S01]  /*8420*/  IMAD.X R41, R42, 0x1, R2, P6 ;  /* 0x000000012a297824 */ /* 0x000fe200030e0602 */
        /* <DEDUP_REMOVED lines=14> */
[----:B------:R-:W-:Y:S01]  /*8510*/  ULDC UR4, c[0x0][0x228] ;  /* 0x00008a0000047ab9 */ /* 0x000fe20000000800 */
[----:B0-----:R-:W-:Y:S01]  /*8520*/  PRMT R43, R33, 0x7773, RZ ;  /* 0x00007773212b7816 */ /* 0x001fe200000000ff */
[----:B------:R-:W-:Y:S01]  /*8530*/  IMAD.X R33, R44, 0x1, R2, P6 ;  /* 0x000000012c217824 */ /* 0x000fe200030e0602 */
[----:B-1----:R-:W-:Y:S01]  /*8540*/  PRMT R41, R34, 0x7770, RZ ;  /* 0x0000777022297816 */ /* 0x002fe200000000ff */
[----:B------:R-:W-:-:S02]  /*8550*/  VIADD R39, R38, UR26 ;  /* 0x0000001a26277c36 */ /* 0x000fc40008000000 */
[----:B------:R0:W-:Y:S01]  /*8560*/  @P4 STG.E.U8 desc[UR14][R10.64], R43 ;  /* 0x0000002b0a004986 */ /* 0x0001e2000c10110e */
[----:B------:R-:W-:Y:S01]  /*8570*/  ISETP.LT.AND P4, PT, R8, UR4, !P3 ;  /* 0x0000000408007c0c */ /* 0x000fe2000df81270 */
[----:B------:R-:W-:Y:S01]  /*8580*/  VIADD R9, R7, 0xf ;  /* 0x0000000f07097836 */ /* 0x000fe20000000000 */
[-C--:B------:R-:W-:Y:S01]  /*8590*/  IADD3 R36, P3, R38, R4.reuse, RZ ;  /* 0x0000000426247210 */ /* 0x080fe20007f7e0ff */
[----:B------:R1:W-:Y:S01]  /*85a0*/  @P5 STG.E.U8 desc[UR14][R32.64], R41 ;  /* 0x0000002920005986 */ /* 0x0003e2000c10110e */
[----:B------:R-:W-:Y:S01]  /*85b0*/  ISETP.LT.AND P5, PT, R6, UR6, !P1 ;  /* 0x0000000606007c0c */ /* 0x000fe2000cfa1270 */
[----:B------:R-:W-:Y:S01]  /*85c0*/  ULDC UR4, c[0x0][0x22c] ;  /* 0x00008b0000047ab9 */ /* 0x000fe20000000800 */
[----:B------:R-:W-:Y:S01]  /*85d0*/  SHF.R.S32.HI R38, RZ, 0x1f, R39 ;  /* 0x0000001fff267819 */ /* 0x000fe20000011427 */
[--C-:B------:R-:W-:Y:S01]  /*85e0*/  IMAD.X R37, R44, 0x1, R5.reuse, P3 ;  /* 0x000000012c257824 */ /* 0x100fe200018e0605 */
[----:B------:R-:W-:Y:S01]  /*85f0*/  ISETP.GE.AND P3, PT, R9, UR4, PT ;  /* 0x0000000409007c0c */ /* 0x000fe2000bf66270 */
[----:B------:R-:W-:Y:S01]  /*8600*/  ULDC UR4, c[0x0][0x228] ;  /* 0x00008a0000047ab9 */ /* 0x000fe20000000800 */
[----:B------:R-:W-:Y:S01]  /*8610*/  ULDC UR6, c[0x0][0x228] ;  /* 0x00008a0000067ab9 */ /* 0x000fe20000000800 */
[-C--:B0-----:R-:W-:Y:S01]  /*8620*/  IADD3 R10, P6, R39, R3.reuse, RZ ;  /* 0x00000003270a7210 */ /* 0x081fe20007fde0ff */
[----:B------:R-:W-:Y:S01]  /*8630*/  VIADD R9, R7, 0x10 ;  /* 0x0000001007097836 */ /* 0x000fe20000000000 */
[----:B------:R-:W-:Y:S01]  /*8640*/  PRMT R43, R34, 0x7772, RZ ;  /* 0x00007772222b7816 */ /* 0x000fe200000000ff */
[----:B------:R0:W-:Y:S01]  /*8650*/  @P4 STG.E.U8 desc[UR14][R36.64], R45 ;  /* 0x0000002d24004986 */ /* 0x0001e2000c10110e */
[----:B------:R-:W-:Y:S01]  /*8660*/  ISETP.LT.AND P4, PT, R8, UR4, !P1 ;  /* 0x0000000408007c0c */ /* 0x000fe2000cf81270 */
[----:B------:R-:W-:Y:S01]  /*8670*/  IMAD.X R11, R38, 0x1, R2, P6 ;  /* 0x00000001260b7824 */ /* 0x000fe200030e0602 */
[C---:B-1----:R-:W-:Y:S01]  /*8680*/  IADD3 R32, P1, R39.reuse, R4, RZ ;  /* 0x0000000427207210 */ /* 0x042fe20007f3e0ff */
[----:B------:R-:W-:Y:S01]  /*8690*/  VIADD R39, R39, UR26 ;  /* 0x0000001a27277c36 */ /* 0x000fe20008000000 */
[----:B------:R-:W-:Y:S01]  /*86a0*/  PRMT R41, R34, 0x7773, RZ ;  /* 0x0000777322297816 */ /* 0x000fe200000000ff */
[----:B------:R-:W-:Y:S01]  /*86b0*/  ULDC UR4, c[0x0][0x22c] ;  /* 0x00008b0000047ab9 */ /* 0x000fe20000000800 */
[----:B------:R1:W-:Y:S01]  /*86c0*/  @P5 STG.E.U8 desc[UR14][R10.64], R43 ;  /* 0x0000002b0a005986 */ /* 0x0003e2000c10110e */
[----:B------:R-:W-:Y:S01]  /*86d0*/  ISETP.LT.AND P5, PT, R6, UR6, !P2 ;  /* 0x0000000606007c0c */ /* 0x000fe2000d7a1270 */
[----:B------:R-:W-:Y:S01]  /*86e0*/  IMAD.X R33, R38, 0x1, R5, P1 ;  /* 0x0000000126217824 */ /* 0x000fe200008e0605 */
[----:B------:R-:W-:Y:S01]  /*86f0*/  SHF.R.S32.HI R34, RZ, 0x1f, R39 ;  /* 0x0000001fff227819 */ /* 0x000fe20000011427 */
[----:B------:R-:W-:Y:S01]  /*8700*/  ULDC UR6, c[0x0][0x228] ;  /* 0x00008a0000067ab9 */ /* 0x000fe20000000800 */
[----:B------:R-:W-:Y:S01]  /*8710*/  ISETP.GE.AND P1, PT, R9, UR4, PT ;  /* 0x0000000409007c0c */ /* 0x000fe2000bf26270 */
[----:B------:R-:W-:Y:S01]  /*8720*/  VIADD R9, R7, 0x11 ;  /* 0x0000001107097836 */ /* 0x000fe20000000000 */
[----:B0-----:R-:W-:Y:S01]  /*8730*/  PRMT R45, R35, 0x7770, RZ ;  /* 0x00007770232d7816 */ /* 0x001fe200000000ff */
[----:B------:R-:W-:Y:S01]  /*8740*/  ULDC UR4, c[0x0][0x22c] ;  /* 0x00008b0000047ab9 */ /* 0x000fe20000000800 */
[----:B------:R-:W-:Y:S01]  /*8750*/  ISETP.LT.AND P2, PT, R8, UR6, !P2 ;  /* 0x0000000608007c0c */ /* 0x000fe2000d741270 */
[----:B------:R0:W-:Y:S01]  /*8760*/  @P4 STG.E.U8 desc[UR14][R32.64], R41 ;  /* 0x0000002920004986 */ /* 0x0001e2000c10110e */
[----:B------:R-:W-:Y:S01]  /*8770*/  ISETP.GE.AND P4, PT, R9, UR4, PT ;  /* 0x0000000409007c0c */ /* 0x000fe2000bf86270 */
[----:B------:R-:W-:Y:S01]  /*8780*/  ULDC UR4, c[0x0][0x228] ;  /* 0x00008a0000047ab9 */ /* 0x000fe20000000800 */
[----:B-1----:R-:W-:Y:S01]  /*8790*/  IADD3 R10, P6, R39, R3, RZ ;  /* 0x00000003270a7210 */ /* 0x002fe20007fde0ff */
[----:B------:R-:W-:Y:S01]  /*87a0*/  ULDC UR6, c[0x0][0x228] ;  /* 0x00008a0000067ab9 */ /* 0x000fe20000000800 */
[----:B------:R-:W-:-:S02]  /*87b0*/  PRMT R9, R35, 0x7771, RZ ;  /* 0x0000777123097816 */ /* 0x000fc400000000ff */
[----:B------:R-:W-:Y:S01]  /*87c0*/  PRMT R43, R35, 0x7772, RZ ;  /* 0x00007772232b7816 */ /* 0x000fe200000000ff */
[--C-:B------:R-:W-:Y:S01]  /*87d0*/  IMAD.X R11, R34, 0x1, R2.reuse, P6 ;  /* 0x00000001220b7824 */ /* 0x100fe200030e0602 */
[CC--:B------:R-:W-:Y:S01]  /*87e0*/  IADD3 R36, P6, R39.reuse, R4.reuse, RZ ;  /* 0x0000000427247210 */ /* 0x0c0fe20007fde0ff */
[----:B------:R-:W-:Y:S01]  /*87f0*/  VIADD R39, R39, UR26 ;  /* 0x0000001a27277c36 */ /* 0x000fe20008000000 */
[----:B0-----:R-:W-:Y:S02]  /*8800*/  PRMT R41, R35, 0x7773, RZ ;  /* 0x0000777323297816 */ /* 0x001fe400000000ff */
[----:B------:R0:W-:Y:S01]  /*8810*/  @P5 STG.E.U8 desc[UR14][R10.64], R45 ;  /* 0x0000002d0a005986 */ /* 0x0001e2000c10110e */
[----:B------:R-:W-:Y:S01]  /*8820*/  ISETP.LT.AND P5, PT, R6, UR4, !P3 ;  /* 0x0000000406007c0c */ /* 0x000fe2000dfa1270 */
[----:B------:R-:W-:Y:S01]  /*8830*/  IMAD.X R37, R34, 0x1, R5, P6 ;  /* 0x0000000122257824 */ /* 0x000fe200030e0605 */
[----:B------:R-:W-:Y:S01]  /*8840*/  SHF.R.S32.HI R35, RZ, 0x1f, R39 ;  /* 0x0000001fff237819 */ /* 0x000fe20000011427 */
[----:B------:R-:W-:Y:S01]  /*8850*/  ULDC UR4, c[0x0][0x248] ;  /* 0x0000920000047ab9 */ /* 0x000fe20000000800 */
[C---:B------:R-:W-:Y:S01]  /*8860*/  IADD3 R32, P6, R39.reuse, R3, RZ ;  /* 0x0000000327207210 */ /* 0x040fe20007fde0ff */
[----:B------:R-:W-:Y:S01]  /*8870*/  VIADD R38, R39, UR4 ;  /* 0x0000000427267c36 */ /* 0x000fe20008000000 */
[----:B------:R-:W-:Y:S01]  /*8880*/  ISETP.LT.AND P3, PT, R8, UR6, !P3 ;  /* 0x0000000608007c0c */ /* 0x000fe2000df61270 */
[----:B------:R1:W-:Y:S01]  /*8890*/  @P2 STG.E.U8 desc[UR14][R36.64], R9 ;  /* 0x0000000924002986 */ /* 0x0003e2000c10110e */
[----:B------:R-:W-:Y:S01]  /*88a0*/  ULDC UR4, c[0x0][0x22c] ;  /* 0x00008b0000047ab9 */ /* 0x000fe20000000800 */
[----:B------:R-:W-:Y:S01]  /*88b0*/  IMAD.X R33, R35, 0x1, R2, P6 ;  /* 0x0000000123217824 */ /* 0x000fe200030e0602 */
[----:B------:R-:W-:Y:S01]  /*88c0*/  ISETP.LT.AND P6, PT, R6, UR8, !P1 ;  /* 0x0000000806007c0c */ /* 0x000fe2000cfc1270 */
[----:B------:R-:W-:Y:S01]  /*88d0*/  ULDC UR6, c[0x0][0x228] ;  /* 0x00008a0000067ab9 */ /* 0x000fe20000000800 */
[----:B0-----:R-:W-:Y:S01]  /*88e0*/  IADD3 R10, P2, R39, R4, RZ ;  /* 0x00000004270a7210 */ /* 0x001fe20007f5e0ff */
[----:B------:R-:W-:Y:S01]  /*88f0*/  ULDC UR8, c[0x0][0x228] ;  /* 0x00008a0000087ab9 */ /* 0x000fe20000000800 */
[----:B------:R0:W-:Y:S01]  /*8900*/  @P5 STG.E.U8 desc[UR14][R32.64], R43 ;  /* 0x0000002b20005986 */ /* 0x0001e2000c10110e */
[----:B------:R-:W-:-:S02]  /*8910*/  SHF.R.S32.HI R39, RZ, 0x1f, R38 ;  /* 0x0000001fff277819 */ /* 0x000fc40000011426 */
[-C--:B------:R-:W-:Y:S01]  /*8920*/  IADD3 R34, P5, R38, R3.reuse, RZ ;  /* 0x0000000326227210 */ /* 0x080fe20007fbe0ff */
[--C-:B------:R-:W-:Y:S01]  /*8930*/  IMAD.X R11, R35, 0x1, R5.reuse, P2 ;  /* 0x00000001230b7824 */ /* 0x100fe200010e0605 */
[----:B-1----:R-:W-:Y:S01]  /*8940*/  PRMT R37, R28, 0x7770, RZ ;  /* 0x000077701c257816 */ /* 0x002fe200000000ff */
[----:B------:R-:W-:Y:S02]  /*8950*/  VIADD R9, R7, 0x12 ;  /* 0x0000001207097836 */ /* 0x000fe40000000000 */
[----:B------:R-:W-:Y:S01]  /*8960*/  IMAD.X R35, R39, 0x1, R2, P5 ;  /* 0x0000000127237824 */ /* 0x000fe200028e0602 */
[----:B------:R1:W-:Y:S01]  /*8970*/  @P3 STG.E.U8 desc[UR14][R10.64], R41 ;  /* 0x000000290a003986 */ /* 0x0003e2000c10110e */
[----:B------:R-:W-:Y:S01]  /*8980*/  ISETP.LT.AND P3, PT, R8, UR6, !P1 ;  /* 0x0000000608007c0c */ /* 0x000fe2000cf61270 */
[----:B------:R-:W-:Y:S01]  /*8990*/  ULDC UR6, c[0x0][0x228] ;  /* 0x00008a0000067ab9 */ /* 0x000fe20000000800 */
[----:B------:R-:W-:Y:S01]  /*89a0*/  ISETP.GE.AND P2, PT, R9, UR4, PT ;  /* 0x0000000409007c0c */ /* 0x000fe2000bf46270 */
[----:B------:R-:W-:Y:S01]  /*89b0*/  ULDC UR4, c[0x0][0x248] ;  /* 0x0000920000047ab9 */ /* 0x000fe20000000800 */
[----:B------:R-:W-:Y:S01]  /*89c0*/  ISETP.LT.AND P5, PT, R6, UR8, !P4 ;  /* 0x0000000806007c0c */ /* 0x000fe2000e7a1270 */
[C---:B------:R-:W-:Y:S01]  /*89d0*/  VIADD R36, R38.reuse, UR4 ;  /* 0x0000000426247c36 */ /* 0x040fe20008000000 */
[----:B0-----:R-:W-:Y:S01]  /*89e0*/  IADD3 R32, P1, R38, R4, RZ ;  /* 0x0000000426207210 */ /* 0x001fe20007f3e0ff */
[----:B------:R0:W-:Y:S01]  /*89f0*/  @P6 STG.E.U8 desc[UR14][R34.64], R37 ;  /* 0x0000002522006986 */ /* 0x0001e2000c10110e */
[----:B------:R-:W-:Y:S01]  /*8a00*/  VIADD R9, R7, 0x13 ;  /* 0x0000001307097836 */ /* 0x000fe20000000000 */
[----:B------:R-:W-:Y:S01]  /*8a10*/  ULDC UR4, c[0x0][0x22c] ;  /* 0x00008b0000047ab9 */ /* 0x000fe20000000800 */
[----:B------:R-:W-:Y:S01]  /*8a20*/  SHF.R.S32.HI R38, RZ, 0x1f, R36 ;  /* 0x0000001fff267819 */ /* 0x000fe20000011424 */
[----:B------:R-:W-:Y:S01]  /*8a30*/  IMAD.X R33, R39, 0x1, R5, P1 ;  /* 0x0000000127217824 */ /* 0x000fe200008e0605 */
[----:B-1----:R-:W-:Y:S01]  /*8a40*/  IADD3 R10, P6, R36, R3, RZ ;  /* 0x00000003240a7210 */ /* 0x002fe20007fde0ff */
[----:B------:R-:W-:Y:S01]  /*8a50*/  ULDC UR8, c[0x0][0x228] ;  /* 0x00008a0000087ab9 */ /* 0x000fe20000000800 */
[----:B------:R-:W-:-:S02]  /*8a60*/  PRMT R41, R28, 0x7771, RZ ;  /* 0x000077711c297816 */ /* 0x000fc400000000ff */
[----:B------:R-:W-:Y:S01]  /*8a70*/  PRMT R39, R28, 0x7772, RZ ;  /* 0x000077721c277816 */ /* 0x000fe200000000ff */
[--C-:B------:R-:W-:Y:S01]  /*8a80*/  IMAD.X R11, R38, 0x1, R2.reuse, P6 ;  /* 0x00000001260b7824 */ /* 0x100fe200030e0602 */
[----:B------:R-:W-:Y:S01]  /*8a90*/  ISETP.GE.AND P1, PT, R9, UR4, PT ;  /* 0x0000000409007c0c */ /* 0x000fe2000bf26270 */
[----:B------:R-:W-:Y:S01]  /*8aa0*/  ULDC UR4, c[0x0][0x248] ;  /* 0x0000920000047ab9 */ /* 0x000fe20000000800 */
[----:B------:R-:W-:Y:S01]  /*8ab0*/  ISETP.LT.AND P4, PT, R8, UR6, !P4 ;  /* 0x0000000608007c0c */ /* 0x000fe2000e781270 */
[----:B------:R1:W-:Y:S01]  /*8ac0*/  @P3 STG.E.U8 desc[UR14][R32.64], R41 ;  /* 0x0000002920003986 */ /* 0x0003e2000c10110e */
[C---:B0-----:R-:W-:Y:S01]  /*8ad0*/  VIADD R37, R36.reuse, UR4 ;  /* 0x0000000424257c36 */ /* 0x041fe20008000000 */
[-C--:B------:R-:W-:Y:S01]  /*8ae0*/  IADD3 R34, P3, R36, R4.reuse, RZ ;  /* 0x0000000424227210 */ /* 0x080fe20007f7e0ff */
[----:B------:R-:W-:Y:S01]  /*8af0*/  VIADD R9, R7, 0x14 ;  /* 0x0000001407097836 */ /* 0x000fe20000000000 */
[----:B------:R0:W-:Y:S01]  /*8b00*/  @P5 STG.E.U8 desc[UR14][R10.64], R39 ;  /* 0x000000270a005986 */ /* 0x0001e2000c10110e */
[----:B------:R-:W-:Y:S01]  /*8b10*/  ISETP.LT.AND P5, PT, R6, UR8, !P2 ;  /* 0x0000000806007c0c */ /* 0x000fe2000d7a1270 */
[----:B------:R-:W-:Y:S01]  /*8b20*/  ULDC UR4, c[0x0][0x22c] ;  /* 0x00008b0000047ab9 */ /* 0x000fe20000000800 */
[----:B------:R-:W-:Y:S01]  /*8b30*/  SHF.R.S32.HI R36, RZ, 0x1f, R37 ;  /* 0x0000001fff247819 */ /* 0x000fe20000011425 */
[--C-:B------:R-:W-:Y:S01]  /*8b40*/  IMAD.X R35, R38, 0x1, R5.reuse, P3 ;  /* 0x0000000126237824 */ /* 0x100fe200018e0605 */
[----:B------:R-:W-:Y:S01]  /*8b50*/  ULDC UR6, c[0x0][0x228] ;  /* 0x00008a0000067ab9 */ /* 0x000fe20000000800 */
[----:B------:R-:W-:Y:S01]  /*8b60*/  ISETP.GE.AND P3, PT, R9, UR4, PT ;  /* 0x0000000409007c0c */ /* 0x000fe2000bf66270 */
[----:B------:R-:W-:Y:S01]  /*8b70*/  ULDC UR4, c[0x0][0x248] ;  /* 0x0000920000047ab9 */ /* 0x000fe20000000800 */
[CC--:B-1----:R-:W-:Y:S01]  /*8b80*/  IADD3 R32, P6, R37.reuse, R3.reuse, RZ ;  /* 0x0000000325207210 */ /* 0x0c2fe20007fde0ff */
[----:B------:R-:W-:Y:S01]  /*8b90*/  ULDC UR8, c[0x0][0x228] ;  /* 0x00008a0000087ab9 */ /* 0x000fe20000000800 */
[----:B------:R-:W-:Y:S01]  /*8ba0*/  PRMT R41, R28, 0x7773, RZ ;  /* 0x000077731c297816 */ /* 0x000fe200000000ff */
[----:B------:R-:W-:Y:S01]  /*8bb0*/  VIADD R28, R37, UR4 ;  /* 0x00000004251c7c36 */ /* 0x000fe20008000000 */
[----:B0-----:R-:W-:Y:S01]  /*8bc0*/  PRMT R39, R29, 0x7770, RZ ;  /* 0x000077701d277816 */ /* 0x001fe200000000ff */
[----:B------:R-:W-:Y:S01]  /*8bd0*/  IMAD.X R33, R36, 0x1, R2, P6 ;  /* 0x0000000124217824 */ /* 0x000fe200030e0602 */
[----:B------:R-:W-:Y:S01]  /*8be0*/  ULDC UR4, c[0x0][0x22c] ;  /* 0x00008b0000047ab9 */ /* 0x000fe20000000800 */
[----:B------:R0:W-:Y:S01]  /*8bf0*/  @P4 STG.E.U8 desc[UR14][R34.64], R41 ;  /* 0x0000002922004986 */ /* 0x0001e2000c10110e */
        /* <DEDUP_REMOVED lines=8> */
[----:B------:R-:W-:Y:S01]  /*8c80*/  PRMT R37, R29, 0x7772, RZ ;  /* 0x000077721d257816 */ /* 0x000fe200000000ff */
[----:B------:R-:W-:Y:S01]  /*8c90*/  ULDC UR8, c[0x0][0x228] ;  /* 0x00008a0000087ab9 */ /* 0x000fe20000000800 */
[----:B------:R-:W-:Y:S01]  /*8ca0*/  ISETP.GE.AND P2, PT, R9, UR4, PT ;  /* 0x0000000409007c0c */ /* 0x000fe2000bf46270 */
[----:B------:R-:W-:Y:S01]  /*8cb0*/  ULDC UR4, c[0x0][0x248] ;  /* 0x0000920000047ab9 */ /* 0x000fe20000000800 */
[C---:B0-----:R-:W-:Y:S01]  /*8cc0*/  IADD3 R34, P6, R28.reuse, R3, RZ ;  /* 0x000000031c227210 */ /* 0x041fe20007fde0ff */
[----:B------:R-:W-:Y:S01]  /*8cd0*/  VIADD R36, R28, UR4 ;  /* 0x000000041c247c36 */ /* 0x000fe20008000000 */
[----:B------:R-:W-:Y:S01]  /*8ce0*/  ULDC UR4, c[0x0][0x22c] ;  /* 0x00008b0000047ab9 */ /* 0x000fe20000000800 */
[----:B-1----:R-:W-:Y:S01]  /*8cf0*/  PRMT R39, R29, 0x7771, RZ ;  /* 0x000077711d277816 */ /* 0x002fe200000000ff */
[----:B------:R-:W-:-:S02]  /*8d00*/  VIADD R9, R7, 0x16 ;  /* 0x0000001607097836 */ /* 0x000fc40000000000 */
[----:B------:R-:W-:Y:S01]  /*8d10*/  IMAD.X R35, R38, 0x1, R2, P6 ;  /* 0x0000000126237824 */ /* 0x000fe200030e0602 */
[----:B------:R-:W-:Y:S01]  /*8d20*/  SHF.R.S32.HI R40, RZ, 0x1f, R36 ;  /* 0x0000001fff287819 */ /* 0x000fe20000011424 */
[----:B------:R0:W-:Y:S01]  /*8d30*/  @P4 STG.E.U8 desc[UR14][R10.64], R39 ;  /* 0x000000270a004986 */ /* 0x0001e2000c10110e */
[----:B------:R-:W-:Y:S01]  /*8d40*/  ISETP.LT.AND P4, PT, R8, UR6, !P1 ;  /* 0x0000000608007c0c */ /* 0x000fe2000cf81270 */
[----:B------:R-:W-:Y:S01]  /*8d50*/  ULDC UR6, c[0x0][0x228] ;  /* 0x00008a0000067ab9 */ /* 0x000fe20000000800 */
[----:B------:R-:W-:Y:S01]  /*8d60*/  IADD3 R32, P1, R28, R4, RZ ;  /* 0x000000041c207210 */ /* 0x000fe20007f3e0ff */
[----:B------:R1:W-:Y:S01]  /*8d70*/  @P5 STG.E.U8 desc[UR14][R34.64], R37 ;  /* 0x0000002522005986 */ /* 0x0003e2000c10110e */
[----:B------:R-:W-:Y:S01]  /*8d80*/  ISETP.LT.AND P5, PT, R6, UR8, !P3 ;  /* 0x0000000806007c0c */ /* 0x000fe2000dfa1270 */
[----:B------:R-:W-:Y:S02]  /*8d90*/  ULDC UR8, c[0x0][0x228] ;  /* 0x00008a0000087ab9 */ /* 0x000fe40000000800 */
[----:B------:R-:W-:Y:S01]  /*8da0*/  IMAD.X R33, R38, 0x1, R5, P1 ;  /* 0x0000000126217824 */ /* 0x000fe200008e0605 */
[----:B------:R-:W-:Y:S01]  /*8db0*/  ISETP.GE.AND P1, PT, R9, UR4, PT ;  /* 0x0000000409007c0c */ /* 0x000fe2000bf26270 */
[----:B------:R-:W-:Y:S01]  /*8dc0*/  ULDC UR4, c[0x0][0x248] ;  /* 0x0000920000047ab9 */ /* 0x000fe20000000800 */
[----:B------:R-:W-:Y:S01]  /*8dd0*/  VIADD R9, R7, 0x17 ;  /* 0x0000001707097836 */ /* 0x000fe20000000000 */
[----:B0-----:R-:W-:-:S02]  /*8de0*/  IADD3 R10, P6, R36, R3, RZ ;  /* 0x00000003240a7210 */ /* 0x001fc40007fde0ff */
[----:B-1----:R-:W-:-:S03]  /*8df0*/  PRMT R37, R29, 0x7773, RZ ;  /* 0x000077731d257816 */ /* 0x002fc600000000ff */
[----:B------:R-:W-:Y:S01]  /*8e00*/  IMAD.X R11, R40, 0x1, R2, P6 ;  /* 0x00000001280b7824 */ /* 0x000fe200030e0602 */
[----:B------:R-:W-:Y:S01]  /*8e10*/  PRMT R35, R30, 0x7770, RZ ;  /* 0x000077701e237816 */ /* 0x000fe200000000ff */
[----:B------:R-:W-:Y:S01]  /*8e20*/  VIADD R34, R36, UR4 ;  /* 0x0000000424227c36 */ /* 0x000fe20008000000 */
[----:B------:R-:W-:Y:S01]  /*8e30*/  ULDC UR4, c[0x0][0x22c] ;  /* 0x00008b0000047ab9 */ /* 0x000fe20000000800 */
[----:B------:R0:W-:Y:S01]  /*8e40*/  @P4 STG.E.U8 desc[UR14][R32.64], R37 ;  /* 0x0000002520004986 */ /* 0x0001e2000c10110e */
[----:B------:R-:W-:Y:S01]  /*8e50*/  ISETP.LT.AND P4, PT, R8, UR6, !P3 ;  /* 0x0000000608007c0c */ /* 0x000fe2000df81270 */
[----:B------:R-:W-:Y:S01]  /*8e60*/  ULDC UR6, c[0x0][0x228] ;  /* 0x00008a0000067ab9 */ /* 0x000fe20000000800 */
[----:B------:R-:W-:Y:S01]  /*8e70*/  IADD3 R28, P3, R36, R4, RZ ;  /* 0x00000004241c7210 */ /* 0x000fe20007f7e0ff */
[----:B------:R1:W-:Y:S01]  /*8e80*/  @P5 STG.E.U8 desc[UR14][R10.64], R35 ;  /* 0x000000230a005986 */ /* 0x0003e2000c10110e */
[----:B------:R-:W-:Y:S01]  /*8e90*/  ISETP.LT.AND P5, PT, R6, UR6, !P2 ;  /* 0x0000000606007c0c */ /* 0x000fe2000d7a1270 */
[----:B------:R-:W-:-:S02]  /*8ea0*/  ULDC UR6, c[0x0][0x22c] ;  /* 0x00008b0000067ab9 */ /* 0x000fc40000000800 */
[--C-:B------:R-:W-:Y:S01]  /*8eb0*/  IMAD.X R29, R40, 0x1, R5.reuse, P3 ;  /* 0x00000001281d7824 */ /* 0x100fe200018e0605 */
[----:B------:R-:W-:Y:S01]  /*8ec0*/  ISETP.GE.AND P3, PT, R9, UR4, PT ;  /* 0x0000000409007c0c */ /* 0x000fe2000bf66270 */
[----:B------:R-:W-:Y:S01]  /*8ed0*/  ULDC UR4, c[0x0][0x228] ;  /* 0x00008a0000047ab9 */ /* 0x000fe20000000800 */
[----:B------:R-:W-:Y:S01]  /*8ee0*/  VIADD R9, R7, 0x18 ;  /* 0x0000001807097836 */ /* 0x000fe20000000000 */
[----:B0-----:R-:W-:Y:S02]  /*8ef0*/  SHF.R.S32.HI R33, RZ, 0x1f, R34 ;  /* 0x0000001fff217819 */ /* 0x001fe40000011422 */
[----:B------:R-:W-:Y:S02]  /*8f00*/  PRMT R37, R30, 0x7771, RZ ;  /* 0x000077711e257816 */ /* 0x000fe400000000ff */
[-C--:B-1----:R-:W-:Y:S02]  /*8f10*/  IADD3 R10, P6, R34, R3.reuse, RZ ;  /* 0x00000003220a7210 */ /* 0x082fe40007fde0ff */
[----:B------:R-:W-:Y:S01]  /*8f20*/  PRMT R35, R30, 0x7772, RZ ;  /* 0x000077721e237816 */ /* 0x000fe200000000ff */
[----:B------:R0:W-:Y:S01]  /*8f30*/  @P4 STG.E.U8 desc[UR14][R28.64], R37 ;  /* 0x000000251c004986 */ /* 0x0001e2000c10110e */
[----:B------:R-:W-:Y:S01]  /*8f40*/  ISETP.LT.AND P4, PT, R8, UR4, !P2 ;  /* 0x0000000408007c0c */ /* 0x000fe2000d781270 */
[C---:B------:R-:W-:Y:S01]  /*8f50*/  IMAD.X R11, R33.reuse, 0x1, R2, P6 ;  /* 0x00000001210b7824 */ /* 0x040fe200030e0602 */
[----:B------:R-:W-:Y:S01]  /*8f60*/  ULDC UR4, c[0x0][0x248] ;  /* 0x0000920000047ab9 */ /* 0x000fe20000000800 */
[CC--:B------:R-:W-:Y:S01]  /*8f70*/  IADD3 R32, P2, R34.reuse, R4.reuse, RZ ;  /* 0x0000000422207210 */ /* 0x0c0fe20007f5e0ff */
[----:B------:R-:W-:Y:S01]  /*8f80*/  VIADD R34, R34, UR4 ;  /* 0x0000000422227c36 */ /* 0x000fe20008000000 */
[----:B------:R-:W-:Y:S01]  /*8f90*/  ULDC UR4, c[0x0][0x22c] ;  /* 0x00008b0000047ab9 */ /* 0x000fe20000000800 */
[----:B------:R1:W-:Y:S01]  /*8fa0*/  @P5 STG.E.U8 desc[UR14][R10.64], R35 ;  /* 0x000000230a005986 */ /* 0x0003e2000c10110e */
[----:B------:R-:W-:Y:S01]  /*8fb0*/  ISETP.LT.AND P5, PT, R6, UR8, !P1 ;  /* 0x0000000806007c0c */ /* 0x000fe2000cfa1270 */
[--C-:B------:R-:W-:Y:S01]  /*8fc0*/  IMAD.X R33, R33, 0x1, R5.reuse, P2 ;  /* 0x0000000121217824 */ /* 0x100fe200010e0605 */
[----:B------:R-:W-:Y:S01]  /*8fd0*/  ISETP.GE.AND P2, PT, R9, UR6, PT ;  /* 0x0000000609007c0c */ /* 0x000fe2000bf46270 */
[----:B------:R-:W-:Y:S01]  /*8fe0*/  VIADD R9, R7, 0x19 ;  /* 0x0000001907097836 */ /* 0x000fe20000000000 */
[----:B0-----:R-:W-:Y:S01]  /*8ff0*/  PRMT R29, R30, 0x7773, RZ ;  /* 0x000077731e1d7816 */ /* 0x001fe200000000ff */
[----:B------:R-:W-:Y:S01]  /*9000*/  ULDC UR6, c[0x0][0x228] ;  /* 0x00008a0000067ab9 */ /* 0x000fe20000000800 */
[----:B------:R-:W-:Y:S01]  /*9010*/  SHF.R.S32.HI R36, RZ, 0x1f, R34 ;  /* 0x0000001fff247819 */ /* 0x000fe20000011422 */
[----:B------:R-:W-:Y:S01]  /*9020*/  ULDC UR8, c[0x0][0x228] ;  /* 0x00008a0000087ab9 */ /* 0x000fe20000000800 */
[----:B------:R-:W-:Y:S01]  /*9030*/  PRMT R37, R31, 0x7770, RZ ;  /* 0x000077701f257816 */ /* 0x000fe200000000ff */
[----:B------:R0:W-:Y:S01]  /*9040*/  @P4 STG.E.U8 desc[UR14][R32.64], R29 ;  /* 0x0000001d20004986 */ /* 0x0001e2000c10110e */
[----:B------:R-:W-:Y:S01]  /*9050*/  ISETP.GE.AND P4, PT, R9, UR4, PT ;  /* 0x0000000409007c0c */ /* 0x000fe2000bf86270 */
[----:B------:R-:W-:Y:S01]  /*9060*/  ULDC UR4, c[0x0][0x248] ;  /* 0x0000920000047ab9 */ /* 0x000fe20000000800 */
[CC--:B-1----:R-:W-:Y:S01]  /*9070*/  IADD3 R10, P6, R34.reuse, R3.reuse, RZ ;  /* 0x00000003220a7210 */ /* 0x0c2fe20007fde0ff */
[----:B------:R-:W-:Y:S01]  /*9080*/  VIADD R30, R34, UR4 ;  /* 0x00000004221e7c36 */ /* 0x000fe20008000000 */
[----:B------:R-:W-:Y:S01]  /*9090*/  ISETP.LT.AND P1, PT, R8, UR6, !P1 ;  /* 0x0000000608007c0c */ /* 0x000fe2000cf21270 */
[----:B------:R-:W-:Y:S01]  /*90a0*/  ULDC UR6, c[0x0][0x228] ;  /* 0x00008a0000067ab9 */ /* 0x000fe20000000800 */
[C---:B------:R-:W-:Y:S01]  /*90b0*/  PRMT R35, R31.reuse, 0x7773, RZ ;  /* 0x000077731f237816 */ /* 0x040fe200000000ff */
[----:B------:R-:W-:Y:S01]  /*90c0*/  IMAD.X R11, R36, 0x1, R2, P6 ;  /* 0x00000001240b7824 */ /* 0x000fe200030e0602 */
[----:B------:R-:W-:Y:S01]  /*90d0*/  IADD3 R28, P6, R34, R4, RZ ;  /* 0x00000004221c7210 */ /* 0x000fe20007fde0ff */
[----:B------:R-:W-:Y:S01]  /*90e0*/  ULDC UR4, c[0x0][0x248] ;  /* 0x0000920000047ab9 */ /* 0x000fe20000000800 */
[C---:B------:R-:W-:Y:S01]  /*90f0*/  PRMT R9, R31.reuse, 0x7771, RZ ;  /* 0x000077711f097816 */ /* 0x040fe200000000ff */
[----:B0-----:R-:W-:Y:S01]  /*9100*/  VIADD R32, R30, UR4 ;  /* 0x000000041e207c36 */ /* 0x001fe20008000000 */
[----:B------:R0:W-:Y:S01]  /*9110*/  @P5 STG.E.U8 desc[UR14][R10.64], R37 ;  /* 0x000000250a005986 */ /* 0x0001e2000c10110e */
[----:B------:R-:W-:Y:S01]  /*9120*/  ISETP.LT.AND P5, PT, R6, UR6, !P3 ;  /* 0x0000000606007c0c */ /* 0x000fe2000dfa1270 */
[----:B------:R-:W-:Y:S01]  /*9130*/  IMAD.X R29, R36, 0x1, R5, P6 ;  /* 0x00000001241d7824 */ /* 0x000fe200030e0605 */
[----:B------:R-:W-:Y:S01]  /*9140*/  PRMT R33, R31, 0x7772, RZ ;  /* 0x000077721f217816 */ /* 0x000fe200000000ff */
[----:B------:R-:W-:Y:S01]  /*9150*/  ULDC UR6, c[0x0][0x228] ;  /* 0x00008a0000067ab9 */ /* 0x000fe20000000800 */
[----:B------:R-:W-:Y:S01]  /*9160*/  SHF.R.S32.HI R31, RZ, 0x1f, R30 ;  /* 0x0000001fff1f7819 */ /* 0x000fe2000001141e */
[----:B------:R-:W-:Y:S01]  /*9170*/  ULDC UR4, c[0x0][0x22c] ;  /* 0x00008b0000047ab9 */ /* 0x000fe20000000800 */
[----:B------:R-:W-:Y:S01]  /*9180*/  ISETP.LT.AND P3, PT, R8, UR6, !P3 ;  /* 0x0000000608007c0c */ /* 0x000fe2000df61270 */
[----:B------:R1:W-:Y:S01]  /*9190*/  @P1 STG.E.U8 desc[UR14][R28.64], R9 ;  /* 0x000000091c001986 */ /* 0x0003e2000c10110e */
[----:B------:R-:W-:Y:S01]  /*91a0*/  SHF.R.S32.HI R34, RZ, 0x1f, R32 ;  /* 0x0000001fff227819 */ /* 0x000fe20000011420 */
[----:B------:R-:W-:Y:S01]  /*91b0*/  ULDC UR6, c[0x0][0x228] ;  /* 0x00008a0000067ab9 */ /* 0x000fe20000000800 */
[----:B0-----:R-:W-:-:S02]  /*91c0*/  IADD3 R10, P6, R30, R3, RZ ;  /* 0x000000031e0a7210 */ /* 0x001fc40007fde0ff */
[----:B------:R-:W-:Y:S02]  /*91d0*/  IADD3 R30, P1, R30, R4, RZ ;  /* 0x000000041e1e7210 */ /* 0x000fe40007f3e0ff */
[----:B------:R-:W-:Y:S01]  /*91e0*/  PRMT R37, R24, 0x7770, RZ ;  /* 0x0000777018257816 */ /* 0x000fe200000000ff */
[C---:B------:R-:W-:Y:S01]  /*91f0*/  IMAD.X R11, R31.reuse, 0x1, R2, P6 ;  /* 0x000000011f0b7824 */ /* 0x040fe200030e0602 */
[----:B------:R-:W-:Y:S01]  /*9200*/  ISETP.LT.AND P6, PT, R6, UR8, !P2 ;  /* 0x0000000806007c0c */ /* 0x000fe2000d7c1270 */
[----:B------:R-:W-:Y:S01]  /*9210*/  IMAD.X R31, R31, 0x1, R5, P1 ;  /* 0x000000011f1f7824 */ /* 0x000fe200008e0605 */
[----:B------:R-:W-:Y:S01]  /*9220*/  ULDC UR8, c[0x0][0x228] ;  /* 0x00008a0000087ab9 */ /* 0x000fe20000000800 */
[----:B-1----:R-:W-:Y:S01]  /*9230*/  VIADD R9, R7, 0x1a ;  /* 0x0000001a07097836 */ /* 0x002fe20000000000 */
[----:B------:R0:W-:Y:S01]  /*9240*/  @P5 STG.E.U8 desc[UR14][R10.64], R33 ;  /* 0x000000210a005986 */ /* 0x0001e2000c10110e */
[----:B------:R-:W-:-:S03]  /*9250*/  IADD3 R28, P5, R32, R3, RZ ;  /* 0x00000003201c7210 */ /* 0x000fc60007fbe0ff */
[----:B------:R-:W-:Y:S01]  /*9260*/  ISETP.GE.AND P1, PT, R9, UR4, PT ;  /* 0x0000000409007c0c */ /* 0x000fe2000bf26270 */
[----:B------:R-:W-:Y:S01]  /*9270*/  ULDC UR4, c[0x0][0x248] ;  /* 0x0000920000047ab9 */ /* 0x000fe20000000800 */
[----:B------:R-:W-:Y:S01]  /*9280*/  IMAD.X R29, R34, 0x1, R2, P5 ;  /* 0x00000001221d7824 */ /* 0x000fe200028e0602 */
[----:B------:R1:W-:Y:S01]  /*9290*/  @P3 STG.E.U8 desc[UR14][R30.64], R35 ;  /* 0x000000231e003986 */ /* 0x0003e2000c10110e */
[----:B------:R-:W-:Y:S01]  /*92a0*/  ISETP.LT.AND P3, PT, R8, UR6, !P2 ;  /* 0x0000000608007c0c */ /* 0x000fe2000d761270 */
[----:B------:R-:W-:Y:S01]  /*92b0*/  VIADD R9, R7, 0x1b ;  /* 0x0000001b07097836 */ /* 0x000fe20000000000 */
[----:B------:R-:W-:Y:S01]  /*92c0*/  ISETP.LT.AND P5, PT, R6, UR8, !P4 ;  /* 0x0000000806007c0c */ /* 0x000fe2000e7a1270 */
[----:B------:R3:W-:Y:S01]  /*92d0*/  @P6 STG.E.U8 desc[UR14][R28.64], R37 ;  /* 0x000000251c006986 */ /* 0x0007e2000c10110e */
[C---:B0-----:R-:W-:Y:S01]  /*92e0*/  VIADD R33, R32.reuse, UR4 ;  /* 0x0000000420217c36 */ /* 0x041fe20008000000 */
[----:B------:R-:W-:Y:S01]  /*92f0*/  IADD3 R10, P2, R32, R4, RZ ;  /* 0x00000004200a7210 */ /* 0x000fe20007f5e0ff */
[----:B------:R-:W-:Y:S01]  /*9300*/  ULDC UR4, c[0x0][0x22c] ;  /* 0x00008b0000047ab9 */ /* 0x000fe20000000800 */
[----:B------:R-:W-:Y:S01]  /*9310*/  ULDC UR6, c[0x0][0x228] ;  /* 0x00008a0000067ab9 */ /* 0x000fe20000000800 */
[----:B------:R-:W-:Y:S01]  /*9320*/  ULDC UR8, c[0x0][0x228] ;  /* 0x00008a0000087ab9 */ /* 0x000fe20000000800 */
[----:B------:R-:W-:Y:S01]  /*9330*/  SHF.R.S32.HI R36, RZ, 0x1f, R33 ;  /* 0x0000001fff247819 */ /* 0x000fe20000011421 */
[----:B------:R-:W-:Y:S01]  /*9340*/  IMAD.X R11, R34, 0x1, R5, P2 ;  /* 0x00000001220b7824 */ /* 0x000fe200010e0605 */
[----:B-1----:R-:W-:-:S02]  /*9350*/  IADD3 R30, P6, R33, R3, RZ ;  /* 0x00000003211e7210 */ /* 0x002fc40007fde0ff */
[C---:B------:R-:W-:Y:S02]  /*9360*/  PRMT R35, R24.reuse, 0x7772, RZ ;  /* 0x0000777218237816 */ /* 0x040fe400000000ff */
[----:B---3--:R-:W-:Y:S01]  /*9370*/  PRMT R37, R24, 0x7771, RZ ;  /* 0x0000777118257816 */ /* 0x008fe200000000ff */
[----:B------:R-:W-:Y:S01]  /*9380*/  IMAD.X R31, R36, 0x1, R2, P6 ;  /* 0x00000001241f7824 */ /* 0x000fe200030e0602 */
[----:B------:R-:W-:Y:S01]  /*9390*/  ISETP.GE.AND P2, PT, R9, UR4, PT ;  /* 0x0000000409007c0c */ /* 0x000fe2000bf46270 */
[----:B------:R-:W-:Y:S01]  /*93a0*/  ULDC UR4, c[0x0][0x248] ;  /* 0x0000920000047ab9 */ /* 0x000fe20000000800 */
[----:B------:R-:W-:Y:S01]  /*93b0*/  ISETP.LT.AND P4, PT, R8, UR6, !P4 ;  /* 0x0000000608007c0c */ /* 0x000fe2000e781270 */
[----:B------:R0:W-:Y:S01]  /*93c0*/  @P3 STG.E.U8 desc[UR14][R10.64], R37 ;  /* 0x000000250a003986 */ /* 0x0001e2000c10110e */
[C---:B------:R-:W-:Y:S01]  /*93d0*/  VIADD R32, R33.reuse, UR4 ;  /* 0x0000000421207c36 */ /* 0x040fe20008000000 */
[----:B------:R-:W-:Y:S01]  /*93e0*/  IADD3 R28, P3, R33, R4, RZ ;  /* 0x00000004211c7210 */ /* 0x000fe20007f7e0ff */
[----:B------:R-:W-:Y:S01]  /*93f0*/  VIADD R9, R7, 0x1c ;  /* 0x0000001c07097836 */ /* 0x000fe20000000000 */
[----:B------:R1:W-:Y:S01]  /*9400*/  @P5 STG.E.U8 desc[UR14][R30.64], R35 ;  /* 0x000000231e005986 */ /* 0x0003e2000c10110e */
[----:B------:R-:W-:Y:S01]  /*9410*/  ISETP.LT.AND P5, PT, R6, UR8, !P1 ;  /* 0x0000000806007c0c */ /* 0x000fe2000cfa1270 */
[----:B------:R-:W-:Y:S01]  /*9420*/  ULDC UR4, c[0x0][0x22c] ;  /* 0x00008b0000047ab9 */ /* 0x000fe20000000800 */
[----:B------:R-:W-:Y:S01]  /*9430*/  SHF.R.S32.HI R34, RZ, 0x1f, R32 ;  /* 0x0000001fff227819 */ /* 0x000fe20000011420 */
[----:B------:R-:W-:Y:S01]  /*9440*/  IMAD.X R29, R36, 0x1, R5, P3 ;  /* 0x00000001241d7824 */ /* 0x000fe200018e0605 */
[----:B------:R-:W-:Y:S01]  /*9450*/  ULDC UR6, c[0x0][0x228] ;  /* 0x00008a0000067ab9 */ /* 0x000fe20000000800 */
[----:B------:R-:W-:Y:S01]  /*9460*/  PRMT R33, R25, 0x7770, RZ ;  /* 0x0000777019217816 */ /* 0x000fe200000000ff */
[----:B------:R-:W-:Y:S01]  /*9470*/  ULDC UR8, c[0x0][0x228] ;  /* 0x00008a0000087ab9 */ /* 0x000fe20000000800 */
[----:B0-----:R-:W-:-:S02]  /*9480*/  IADD3 R10, P6, R32, R3, RZ ;  /* 0x00000003200a7210 */ /* 0x001fc40007fde0ff */
[----:B------:R-:W-:Y:S01]  /*9490*/  ISETP.GE.AND P3, PT, R9, UR4, PT ;  /* 0x0000000409007c0c */ /* 0x000fe2000bf66270 */
[----:B------:R-:W-:Y:S01]  /*94a0*/  ULDC UR4, c[0x0][0x248] ;  /* 0x0000920000047ab9 */ /* 0x000fe20000000800 */
[----:B-1----:R-:W-:Y:S01]  /*94b0*/  PRMT R35, R24, 0x7773, RZ ;  /* 0x0000777318237816 */ /* 0x002fe200000000ff */
[----:B------:R-:W-:Y:S02]  /*94c0*/  IMAD.X R11, R34, 0x1, R2, P6 ;  /* 0x00000001220b7824 */ /* 0x000fe400030e0602 */
[----:B------:R-:W-:Y:S01]  /*94d0*/  VIADD R24, R32, UR4 ;  /* 0x0000000420187c36 */ /* 0x000fe20008000000 */
[----:B------:R-:W-:Y:S01]  /*94e0*/  ULDC UR4, c[0x0][0x22c] ;  /* 0x00008b0000047ab9 */ /* 0x000fe20000000800 */
        /* <DEDUP_REMOVED lines=12> */
[CC--:B0-----:R-:W-:Y:S01]  /*95b0*/  IADD3 R28, P6, R24.reuse, R3.reuse, RZ ;  /* 0x00000003181c7210 */ /* 0x0c1fe20007fde0ff */
[----:B------:R-:W-:Y:S01]  /*95c0*/  VIADD R32, R24, UR4 ;  /* 0x0000000418207c36 */ /* 0x000fe20008000000 */
[----:B------:R-:W-:Y:S01]  /*95d0*/  PRMT R35, R25, 0x7771, RZ ;  /* 0x0000777119237816 */ /* 0x000fe200000000ff */
[----:B------:R-:W-:Y:S01]  /*95e0*/  VIADD R9, R7, 0x1e ;  /* 0x0000001e07097836 */ /* 0x000fe20000000000 */
[----:B-1----:R-:W-:Y:S01]  /*95f0*/  PRMT R33, R25, 0x7772, RZ ;  /* 0x0000777219217816 */ /* 0x002fe200000000ff */
        /* <DEDUP_REMOVED lines=8> */
[----:B------:R-:W-:Y:S01]  /*9680*/  ULDC UR6, c[0x0][0x228] ;  /* 0x00008a0000067ab9 */ /* 0x000fe20000000800 */
[----:B------:R-:W-:Y:S01]  /*9690*/  IADD3 R24, P6, R32, R3, RZ ;  /* 0x0000000320187210 */ /* 0x000fe20007fde0ff */
[----:B------:R-:W-:Y:S01]  /*96a0*/  IMAD.X R11, R36, 0x1, R5, P2 ;  /* 0x00000001240b7824 */ /* 0x000fe200010e0605 */
[----:B------:R-:W-:Y:S01]  /*96b0*/  ISETP.GE.AND P2, PT, R9, UR4, PT ;  /* 0x0000000409007c0c */ /* 0x000fe2000bf46270 */
[----:B------:R-:W-:Y:S01]  /*96c0*/  ULDC UR4, c[0x0][0x248] ;  /* 0x0000920000047ab9 */ /* 0x000fe20000000800 */
[----:B------:R-:W-:Y:S01]  /*96d0*/  VIADD R9, R7, 0x1f ;  /* 0x0000001f07097836 */ /* 0x000fe20000000000 */
[----:B0-----:R-:W-:Y:S01]  /*96e0*/  PRMT R31, R26, 0x7770, RZ ;  /* 0x000077701a1f7816 */ /* 0x001fe200000000ff */
[----:B------:R-:W-:Y:S01]  /*96f0*/  VIADD R30, R32, UR4 ;  /* 0x00000004201e7c36 */ /* 0x000fe20008000000 */
[----:B------:R-:W-:Y:S01]  /*9700*/  ULDC UR4, c[0x0][0x22c] ;  /* 0x00008b0000047ab9 */ /* 0x000fe20000000800 */
[----:B------:R-:W-:Y:S01]  /*9710*/  ULDC UR8, c[0x0][0x228] ;  /* 0x00008a0000087ab9 */ /* 0x000fe20000000800 */
[----:B-1----:R-:W-:Y:S01]  /*9720*/  PRMT R33, R25, 0x7773, RZ ;  /* 0x0000777319217816 */ /* 0x002fe200000000ff */
[----:B------:R-:W-:-:S04]  /*9730*/  IMAD.X R25, R34, 0x1, R2, P6 ;  /* 0x0000000122197824 */ /* 0x000fc800030e0602 */
        /* <DEDUP_REMOVED lines=9> */
[----:B------:R-:W-:Y:S01]  /*97d0*/  ISETP.GE.AND P3, PT, R9, UR4, PT ;  /* 0x0000000409007c0c */ /* 0x000fe2000bf66270 */
[----:B------:R-:W-:Y:S01]  /*97e0*/  ULDC UR4, c[0x0][0x228] ;  /* 0x00008a0000047ab9 */ /* 0x000fe20000000800 */
[----:B------:R-:W-:Y:S01]  /*97f0*/  VIADD R9, R7, 0x20 ;  /* 0x0000002007097836 */ /* 0x000fe20000000000 */
[----:B0-----:R-:W-:-:S02]  /*9800*/  IADD3 R10, P6, R30, R3, RZ ;  /* 0x000000031e0a7210 */ /* 0x001fc40007fde0ff */
[C---:B------:R-:W-:Y:S02]  /*9810*/  PRMT R33, R26.reuse, 0x7771, RZ ;  /* 0x000077711a217816 */ /* 0x040fe400000000ff */
[----:B-1----:R-:W-:Y:S01]  /*9820*/  PRMT R31, R26, 0x7772, RZ ;  /* 0x000077721a1f7816 */ /* 0x002fe200000000ff */
[----:B------:R-:W-:Y:S02]  /*9830*/  IMAD.X R11, R32, 0x1, R2, P6 ;  /* 0x00000001200b7824 */ /* 0x000fe400030e0602 */
[----:B------:R0:W-:Y:S01]  /*9840*/  @P4 STG.E.U8 desc[UR14][R28.64], R33 ;  /* 0x000000211c004986 */ /* 0x0001e2000c10110e */
[----:B------:R-:W-:Y:S01]  /*9850*/  ISETP.LT.AND P4, PT, R8, UR4, !P1 ;  /* 0x0000000408007c0c */ /* 0x000fe2000cf81270 */
[----:B------:R-:W-:Y:S01]  /*9860*/  ULDC UR4, c[0x0][0x248] ;  /* 0x0000920000047ab9 */ /* 0x000fe20000000800 */
[C---:B------:R-:W-:Y:S01]  /*9870*/  IADD3 R24, P1, R30.reuse, R4, RZ ;  /* 0x000000041e187210 */ /* 0x040fe20007f3e0ff */
[----:B------:R-:W-:Y:S01]  /*9880*/  VIADD R30, R30, UR4 ;  /* 0x000000041e1e7c36 */ /* 0x000fe20008000000 */
[----:B------:R1:W-:Y:S01]  /*9890*/  @P5 STG.E.U8 desc[UR14][R10.64], R31 ;  /* 0x0000001f0a005986 */ /* 0x0003e2000c10110e */
[----:B------:R-:W-:Y:S01]  /*98a0*/  ISETP.LT.AND P5, PT, R6, UR8, !P2 ;  /* 0x0000000806007c0c */ /* 0x000fe2000d7a1270 */
[----:B------:R-:W-:Y:S01]  /*98b0*/  ULDC UR4, c[0x0][0x22c] ;  /* 0x00008b0000047ab9 */ /* 0x000fe20000000800 */
[----:B------:R-:W-:Y:S01]  /*98c0*/  IMAD.X R25, R32, 0x1, R5, P1 ;  /* 0x0000000120197824 */ /* 0x000fe200008e0605 */
[----:B------:R-:W-:Y:S01]  /*98d0*/  ISETP.GE.AND P1, PT, R9, UR6, PT ;  /* 0x0000000609007c0c */ /* 0x000fe2000bf26270 */
[----:B------:R-:W-:Y:S01]  /*98e0*/  VIADD R9, R7, 0x21 ;  /* 0x0000002107097836 */ /* 0x000fe20000000000 */
[----:B------:R-:W-:Y:S01]  /*98f0*/  ULDC UR6, c[0x0][0x228] ;  /* 0x00008a0000067ab9 */ /* 0x000fe20000000800 */
[----:B0-----:R-:W-:Y:S01]  /*9900*/  PRMT R29, R26, 0x7773, RZ ;  /* 0x000077731a1d7816 */ /* 0x001fe200000000ff */
[----:B------:R-:W-:Y:S01]  /*9910*/  ULDC UR8, c[0x0][0x228] ;  /* 0x00008a0000087ab9 */ /* 0x000fe20000000800 */
[----:B------:R-:W-:-:S02]  /*9920*/  SHF.R.S32.HI R28, RZ, 0x1f, R30 ;  /* 0x0000001fff1c7819 */ /* 0x000fc4000001141e */
[----:B------:R-:W-:Y:S01]  /*9930*/  PRMT R33, R27, 0x7770, RZ ;  /* 0x000077701b217816 */ /* 0x000fe200000000ff */
[----:B------:R0:W-:Y:S01]  /*9940*/  @P4 STG.E.U8 desc[UR14][R24.64], R29 ;  /* 0x0000001d18004986 */ /* 0x0001e2000c10110e */
[----:B-1----:R-:W-:Y:S02]  /*9950*/  IADD3 R10, P6, R30, R3, RZ ;  /* 0x000000031e0a7210 */ /* 0x002fe40007fde0ff */
[----:B------:R-:W-:Y:S01]  /*9960*/  ISETP.GE.AND P4, PT, R9, UR4, PT ;  /* 0x0000000409007c0c */ /* 0x000fe2000bf86270 */
[----:B------:R-:W-:Y:S01]  /*9970*/  ULDC UR4, c[0x0][0x248] ;  /* 0x0000920000047ab9 */ /* 0x000fe20000000800 */
[----:B------:R-:W-:Y:S01]  /*9980*/  ISETP.LT.AND P2, PT, R8, UR6, !P2 ;  /* 0x0000000608007c0c */ /* 0x000fe2000d741270 */
[----:B------:R-:W-:Y:S01]  /*9990*/  IMAD.X R11, R28, 0x1, R2, P6 ;  /* 0x000000011c0b7824 */ /* 0x000fe200030e0602 */
[----:B------:R-:W-:Y:S01]  /*99a0*/  ULDC UR6, c[0x0][0x228] ;  /* 0x00008a0000067ab9 */ /* 0x000fe20000000800 */
[C---:B------:R-:W-:Y:S01]  /*99b0*/  VIADD R26, R30.reuse, UR4 ;  /* 0x000000041e1a7c36 */ /* 0x040fe20008000000 */
[----:B------:R-:W-:Y:S01]  /*99c0*/  PRMT R31, R27, 0x7773, RZ ;  /* 0x000077731b1f7816 */ /* 0x000fe200000000ff */
[----:B------:R-:W-:Y:S01]  /*99d0*/  ULDC UR4, c[0x0][0x248] ;  /* 0x0000920000047ab9 */ /* 0x000fe20000000800 */
[----:B------:R1:W-:Y:S01]  /*99e0*/  @P5 STG.E.U8 desc[UR14][R10.64], R33 ;  /* 0x000000210a005986 */ /* 0x0003e2000c10110e */
[----:B0-----:R-:W-:-:S02]  /*99f0*/  IADD3 R24, P6, R30, R4, RZ ;  /* 0x000000041e187210 */ /* 0x001fc40007fde0ff */
[----:B------:R-:W-:Y:S01]  /*9a00*/  ISETP.LT.AND P5, PT, R6, UR6, !P3 ;  /* 0x0000000606007c0c */ /* 0x000fe2000dfa1270 */
[----:B------:R-:W-:Y:S01]  /*9a10*/  ULDC UR6, c[0x0][0x228] ;  /* 0x00008a0000067ab9 */ /* 0x000fe20000000800 */
[C---:B------:R-:W-:Y:S01]  /*9a20*/  PRMT R9, R27.reuse, 0x7771, RZ ;  /* 0x000077711b097816 */ /* 0x040fe200000000ff */
[----:B------:R-:W-:Y:S01]  /*9a30*/  IMAD.X R25, R28, 0x1, R5, P6 ;  /* 0x000000011c197824 */ /* 0x000fe200030e0605 */
[----:B------:R-:W-:Y:S01]  /*9a40*/  PRMT R29, R27, 0x7772, RZ ;  /* 0x000077721b1d7816 */ /* 0x000fe200000000ff */
[----:B------:R-:W-:Y:S01]  /*9a50*/  VIADD R28, R26, UR4 ;  /* 0x000000041a1c7c36 */ /* 0x000fe20008000000 */
[----:B------:R-:W-:Y:S01]  /*9a60*/  SHF.R.S32.HI R27, RZ, 0x1f, R26 ;  /* 0x0000001fff1b7819 */ /* 0x000fe2000001141a */
[----:B------:R-:W-:Y:S01]  /*9a70*/  ULDC UR4, c[0x0][0x22c] ;  /* 0x00008b0000047ab9 */ /* 0x000fe20000000800 */
[----:B------:R-:W-:Y:S01]  /*9a80*/  ISETP.LT.AND P3, PT, R8, UR6, !P3 ;  /* 0x0000000608007c0c */ /* 0x000fe2000df61270 */
[----:B------:R0:W-:Y:S01]  /*9a90*/  @P2 STG.E.U8 desc[UR14][R24.64], R9 ;  /* 0x0000000918002986 */ /* 0x0001e2000c10110e */
[C---:B-1----:R-:W-:Y:S01]  /*9aa0*/  IADD3 R10, P6, R26.reuse, R3, RZ ;  /* 0x000000031a0a7210 */ /* 0x042fe20007fde0ff */
[----:B------:R-:W-:Y:S01]  /*9ab0*/  ULDC UR6, c[0x0][0x228] ;  /* 0x00008a0000067ab9 */ /* 0x000fe20000000800 */
[----:B------:R-:W-:-:S02]  /*9ac0*/  IADD3 R26, P2, R26, R4, RZ ;  /* 0x000000041a1a7210 */ /* 0x000fc40007f5e0ff */
[----:B------:R-:W-:Y:S01]  /*9ad0*/  SHF.R.S32.HI R30, RZ, 0x1f, R28 ;  /* 0x0000001fff1e7819 */ /* 0x000fe2000001141c */
[C-C-:B------:R-:W-:Y:S01]  /*9ae0*/  IMAD.X R11, R27.reuse, 0x1, R2.reuse, P6 ;  /* 0x000000011b0b7824 */ /* 0x140fe200030e0602 */
[----:B------:R-:W-:Y:S01]  /*9af0*/  ISETP.LT.AND P6, PT, R6, UR8, !P1 ;  /* 0x0000000806007c0c */ /* 0x000fe2000cfc1270 */
[--C-:B------:R-:W-:Y:S01]  /*9b00*/  IMAD.X R27, R27, 0x1, R5.reuse, P2 ;  /* 0x000000011b1b7824 */ /* 0x100fe200010e0605 */
[----:B--2---:R-:W-:Y:S01]  /*9b10*/  PRMT R33, R20, 0x7770, RZ ;  /* 0x0000777014217816 */ /* 0x004fe200000000ff */
[----:B------:R-:W-:Y:S01]  /*9b20*/  ULDC UR8, c[0x0][0x228] ;  /* 0x00008a0000087ab9 */ /* 0x000fe20000000800 */
[----:B------:R1:W-:Y:S01]  /*9b30*/  @P5 STG.E.U8 desc[UR14][R10.64], R29 ;  /* 0x0000001d0a005986 */ /* 0x0003e2000c10110e */
[----:B0-----:R-:W-:Y:S01]  /*9b40*/  VIADD R9, R7, 0x22 ;  /* 0x0000002207097836 */ /* 0x001fe20000000000 */
[-C--:B------:R-:W-:Y:S02]  /*9b50*/  IADD3 R24, P5, R28, R3.reuse, RZ ;  /* 0x000000031c187210 */ /* 0x080fe40007fbe0ff */
[----:B------:R0:W-:Y:S01]  /*9b60*/  @P3 STG.E.U8 desc[UR14][R26.64], R31 ;  /* 0x0000001f1a003986 */ /* 0x0001e2000c10110e */
[----:B------:R-:W-:Y:S01]  /*9b70*/  ISETP.LT.AND P3, PT, R8, UR6, !P1 ;  /* 0x0000000608007c0c */ /* 0x000fe2000cf61270 */
[----:B------:R-:W-:Y:S01]  /*9b80*/  ULDC UR6, c[0x0][0x228] ;  /* 0x00008a0000067ab9 */ /* 0x000fe20000000800 */
[----:B------:R-:W-:Y:S01]  /*9b90*/  ISETP.GE.AND P2, PT, R9, UR4, PT ;  /* 0x0000000409007c0c */ /* 0x000fe2000bf46270 */
[----:B------:R-:W-:Y:S01]  /*9ba0*/  ULDC UR4, c[0x0][0x248] ;  /* 0x0000920000047ab9 */ /* 0x000fe20000000800 */
[----:B------:R-:W-:Y:S01]  /*9bb0*/  IMAD.X R25, R30, 0x1, R2, P5 ;  /* 0x000000011e197824 */ /* 0x000fe200028e0602 */
[----:B------:R-:W-:Y:S01]  /*9bc0*/  ISETP.LT.AND P5, PT, R6, UR8, !P4 ;  /* 0x0000000806007c0c */ /* 0x000fe2000e7a1270 */
[----:B------:R-:W-:Y:S01]  /*9bd0*/  VIADD R9, R7, 0x23 ;  /* 0x0000002307097836 */ /* 0x000fe20000000000 */
[C---:B-1----:R-:W-:Y:S01]  /*9be0*/  IADD3 R10, P1, R28.reuse, R4, RZ ;  /* 0x000000041c0a7210 */ /* 0x042fe20007f3e0ff */
[----:B------:R-:W-:Y:S01]  /*9bf0*/  VIADD R29, R28, UR4 ;  /* 0x000000041c1d7c36 */ /* 0x000fe20008000000 */
[----:B------:R1:W-:Y:S01]  /*9c00*/  @P6 STG.E.U8 desc[UR14][R24.64], R33 ;  /* 0x0000002118006986 */ /* 0x0003e2000c10110e */
[----:B------:R-:W-:Y:S01]  /*9c10*/  ULDC UR4, c[0x0][0x22c] ;  /* 0x00008b0000047ab9 */ /* 0x000fe20000000800 */
[----:B0-----:R-:W-:Y:S01]  /*9c20*/  PRMT R31, R20, 0x7772, RZ ;  /* 0x00007772141f7816 */ /* 0x001fe200000000ff */
[----:B------:R-:W-:Y:S01]  /*9c30*/  IMAD.X R11, R30, 0x1, R5, P1 ;  /* 0x000000011e0b7824 */ /* 0x000fe200008e0605 */
[----:B------:R-:W-:Y:S01]  /*9c40*/  SHF.R.S32.HI R32, RZ, 0x1f, R29 ;  /* 0x0000001fff207819 */ /* 0x000fe2000001141d */
[----:B------:R-:W-:Y:S01]  /*9c50*/  ULDC UR8, c[0x0][0x228] ;  /* 0x00008a0000087ab9 */ /* 0x000fe20000000800 */
[----:B------:R-:W-:-:S02]  /*9c60*/  IADD3 R26, P6, R29, R3, RZ ;  /* 0x000000031d1a7210 */ /* 0x000fc40007fde0ff */
[----:B------:R-:W-:Y:S01]  /*9c70*/  ISETP.GE.AND P1, PT, R9, UR4, PT ;  /* 0x0000000409007c0c */ /* 0x000fe2000bf26270 */
[----:B------:R-:W-:Y:S01]  /*9c80*/  ULDC UR4, c[0x0][0x248] ;  /* 0x0000920000047ab9 */ /* 0x000fe20000000800 */
[----:B------:R-:W-:Y:S01]  /*9c90*/  ISETP.LT.AND P4, PT, R8, UR6, !P4 ;  /* 0x0000000608007c0c */ /* 0x000fe2000e781270 */
[----:B------:R-:W-:Y:S01]  /*9ca0*/  IMAD.X R27, R32, 0x1, R2, P6 ;  /* 0x00000001201b7824 */ /* 0x000fe200030e0602 */
[----:B-1----:R-:W-:Y:S01]  /*9cb0*/  PRMT R33, R20, 0x7771, RZ ;  /* 0x0000777114217816 */ /* 0x002fe200000000ff */
[----:B------:R-:W-:Y:S01]  /*9cc0*/  VIADD R28, R29, UR4 ;  /* 0x000000041d1c7c36 */ /* 0x000fe20008000000 */
[----:B------:R-:W-:Y:S01]  /*9cd0*/  ULDC UR4, c[0x0][0x22c] ;  /* 0x00008b0000047ab9 */ /* 0x000fe20000000800 */
[----:B------:R-:W-:Y:S01]  /*9ce0*/  VIADD R9, R7, 0x24 ;  /* 0x0000002407097836 */ /* 0x000fe20000000000 */
[----:B------:R-:W-:Y:S01]  /*9cf0*/  ULDC UR6, c[0x0][0x228] ;  /* 0x00008a0000067ab9 */ /* 0x000fe20000000800 */
[----:B------:R0:W-:Y:S01]  /*9d00*/  @P3 STG.E.U8 desc[UR14][R10.64], R33 ;  /* 0x000000210a003986 */ /* 0x0001e2000c10110e */
[----:B------:R-:W-:-:S02]  /*9d10*/  IADD3 R24, P3, R29, R4, RZ ;  /* 0x000000041d187210 */ /* 0x000fc40007f7e0ff */
[----:B------:R-:W-:Y:S01]  /*9d20*/  SHF.R.S32.HI R30, RZ, 0x1f, R28 ;  /* 0x0000001fff1e7819 */ /* 0x000fe2000001141c */
[----:B------:R1:W-:Y:S01]  /*9d30*/  @P5 STG.E.U8 desc[UR14][R26.64], R31 ;  /* 0x0000001f1a005986 */ /* 0x0003e2000c10110e */
[----:B------:R-:W-:Y:S01]  /*9d40*/  ISETP.LT.AND P5, PT, R6, UR8, !P2 ;  /* 0x0000000806007c0c */ /* 0x000fe2000d7a1270 */
[----:B------:R-:W-:Y:S01]  /*9d50*/  IMAD.X R25, R32, 0x1, R5, P3 ;  /* 0x0000000120197824 */ /* 0x000fe200018e0605 */
[----:B------:R-:W-:Y:S01]  /*9d60*/  PRMT R29, R21, 0x7770, RZ ;  /* 0x00007770151d7816 */ /* 0x000fe200000000ff */
[----:B------:R-:W-:Y:S01]  /*9d70*/  ULDC UR8, c[0x0][0x228] ;  /* 0x00008a0000087ab9 */ /* 0x000fe20000000800 */
[----:B------:R-:W-:Y:S01]  /*9d80*/  ISETP.GE.AND P3, PT, R9, UR4, PT ;  /* 0x0000000409007c0c */ /* 0x000fe2000bf66270 */
[----:B------:R-:W-:Y:S01]  /*9d90*/  ULDC UR4, c[0x0][0x248] ;  /* 0x0000920000047ab9 */ /* 0x000fe20000000800 */
[----:B------:R-:W-:Y:S01]  /*9da0*/  VIADD R9, R7, 0x25 ;  /* 0x0000002507097836 */ /* 0x000fe20000000000 */
[----:B0-----:R-:W-:Y:S02]  /*9db0*/  IADD3 R10, P6, R28, R3, RZ ;  /* 0x000000031c0a7210 */ /* 0x001fe40007fde0ff */
[----:B-1----:R-:W-:-:S03]  /*9dc0*/  PRMT R31, R20, 0x7773, RZ ;  /* 0x00007773141f7816 */ /* 0x002fc600000000ff */
[----:B------:R-:W-:Y:S02]  /*9dd0*/  IMAD.X R11, R30, 0x1, R2, P6 ;  /* 0x000000011e0b7824 */ /* 0x000fe400030e0602 */
[----:B------:R-:W-:Y:S01]  /*9de0*/  VIADD R20, R28, UR4 ;  /* 0x000000041c147c36 */ /* 0x000fe20008000000 */
[----:B------:R-:W-:Y:S01]  /*9df0*/  ULDC UR4, c[0x0][0x22c] ;  /* 0x00008b0000047ab9 */ /* 0x000fe20000000800 */
[----:B------:R0:W-:Y:S01]  /*9e00*/  @P4 STG.E.U8 desc[UR14][R24.64], R31 ;  /* 0x0000001f18004986 */ /* 0x0001e2000c10110e */
[----:B------:R-:W-:Y:S01]  /*9e10*/  ISETP.LT.AND P4, PT, R8, UR6, !P2 ;  /* 0x0000000608007c0c */ /* 0x000fe2000d781270 */
[----:B------:R-:W-:Y:S01]  /*9e20*/  ULDC UR6, c[0x0][0x228] ;  /* 0x00008a0000067ab9 */ /* 0x000fe20000000800 */
        /* <DEDUP_REMOVED lines=8> */
[----:B------:R-:W-:Y:S01]  /*9eb0*/  VIADD R9, R7, 0x26 ;  /* 0x0000002607097836 */ /* 0x000fe20000000000 */
[CC--:B0-----:R-:W-:Y:S01]  /*9ec0*/  IADD3 R24, P6, R20.reuse, R3.reuse, RZ ;  /* 0x0000000314187210 */ /* 0x0c1fe20007fde0ff */
[----:B------:R-:W-:Y:S01]  /*9ed0*/  VIADD R28, R20, UR4 ;  /* 0x00000004141c7c36 */ /* 0x000fe20008000000 */
[C---:B------:R-:W-:Y:S01]  /*9ee0*/  PRMT R31, R21.reuse, 0x7771, RZ ;  /* 0x00007771151f7816 */ /* 0x040fe200000000ff */
[----:B------:R-:W-:Y:S01]  /*9ef0*/  ULDC UR4, c[0x0][0x22c] ;  /* 0x00008b0000047ab9 */ /* 0x000fe20000000800 */
        /* <DEDUP_REMOVED lines=81> */
[----:B----4-:R-:W-:Y:S01]  /*a410*/  PRMT R29, R16, 0x7770, RZ ;  /* 0x00007770101d7816 */ /* 0x010fe200000000ff */
        /* <DEDUP_REMOVED lines=76> */
[----:B------:R-:W-:Y:S01]  /*a8e0*/  ISETP.LT.AND P3, PT, R8, UR6, !P3 ;  /* 0x0000000608007c0c */ /* 0x000fe2000df61270 */
[----:B0-----:R-:W-:Y:S01]  /*a8f0*/  VIADD R22, R24, UR4 ;  /* 0x0000000418167c36 */ /* 0x001fe20008000000 */
[----:B------:R-:W-:Y:S01]  /*a900*/  PRMT R23, R18, 0x7770, RZ ;  /* 0x0000777012177816 */ /* 0x000fe200000000ff */
[----:B------:R-:W-:Y:S01]  /*a910*/  VIADD R9, R7, 0x2f ;  /* 0x0000002f07097836 */ /* 0x000fe20000000000 */
[----:B------:R-:W-:Y:S01]  /*a920*/  ULDC UR4, c[0x0][0x22c] ;  /* 0x00008b0000047ab9 */ /* 0x000fe20000000800 */
[----:B-1----:R-:W-:Y:S01]  /*a930*/  PRMT R25, R17, 0x7773, RZ ;  /* 0x0000777311197816 */ /* 0x002fe200000000ff */
[----:B------:R-:W-:Y:S01]  /*a940*/  IMAD.X R17, R26, 0x1, R2, P6 ;  /* 0x000000011a117824 */ /* 0x000fe200030e0602 */
[----:B------:R-:W-:Y:S01]  /*a950*/  PRMT R27, R18, 0x7771, RZ ;  /* 0x00007771121b7816 */ /* 0x000fe200000000ff */
[----:B------:R-:W-:-:S02]  /*a960*/  ULDC UR6, c[0x0][0x228] ;  /* 0x00008a0000067ab9 */ /* 0x000fc40000000800 */
[----:B------:R0:W-:Y:S01]  /*a970*/  @P4 STG.E.U8 desc[UR14][R10.64], R25 ;  /* 0x000000190a004986 */ /* 0x0001e2000c10110e */
[-C--:B------:R-:W-:Y:S02]  /*a980*/  IADD3 R20, P4, R24, R4.reuse, RZ ;  /* 0x0000000418147210 */ /* 0x080fe40007f9e0ff */
[----:B------:R-:W-:Y:S01]  /*a990*/  SHF.R.S32.HI R24, RZ, 0x1f, R22 ;  /* 0x0000001fff187819 */ /* 0x000fe20000011416 */
[----:B------:R1:W-:Y:S01]  /*a9a0*/  @P5 STG.E.U8 desc[UR14][R16.64], R23 ;  /* 0x0000001710005986 */ /* 0x0003e2000c10110e */
[----:B------:R-:W-:Y:S01]  /*a9b0*/  ISETP.LT.AND P5, PT, R6, UR8, !P1 ;  /* 0x0000000806007c0c */ /* 0x000fe2000cfa1270 */
[----:B------:R-:W-:Y:S01]  /*a9c0*/  IMAD.X R21, R26, 0x1, R5, P4 ;  /* 0x000000011a157824 */ /* 0x000fe200020e0605 */
[----:B------:R-:W-:Y:S01]  /*a9d0*/  ISETP.GE.AND P4, PT, R9, UR4, PT ;  /* 0x0000000409007c0c */ /* 0x000fe2000bf86270 */
[----:B------:R-:W-:Y:S01]  /*a9e0*/  ULDC UR4, c[0x0][0x248] ;  /* 0x0000920000047ab9 */ /* 0x000fe20000000800 */
[----:B------:R-:W-:Y:S01]  /*a9f0*/  ULDC UR8, c[0x0][0x228] ;  /* 0x00008a0000087ab9 */ /* 0x000fe20000000800 */
[----:B------:R-:W-:Y:S01]  /*aa00*/  ISETP.LT.AND P1, PT, R8, UR6, !P1 ;  /* 0x0000000608007c0c */ /* 0x000fe2000cf21270 */
[----:B------:R2:W-:Y:S01]  /*aa10*/  @P3 STG.E.U8 desc[UR14][R20.64], R27 ;  /* 0x0000001b14003986 */ /* 0x0005e2000c10110e */
[----:B0-----:R-:W-:Y:S01]  /*aa20*/  IADD3 R10, P6, R22, R3, RZ ;  /* 0x00000003160a7210 */ /* 0x001fe20007fde0ff */
[----:B------:R-:W-:Y:S01]  /*aa30*/  VIADD R9, R7, 0x30 ;  /* 0x0000003007097836 */ /* 0x000fe20000000000 */
[----:B------:R-:W-:Y:S01]  /*aa40*/  PRMT R25, R18, 0x7772, RZ ;  /* 0x0000777212197816 */ /* 0x000fe200000000ff */
[----:B------:R-:W-:Y:S01]  /*aa50*/  ULDC UR6, c[0x0][0x228] ;  /* 0x00008a0000067ab9 */ /* 0x000fe20000000800 */
[----:B-1----:R-:W-:Y:S01]  /*aa60*/  VIADD R23, R22, UR4 ;  /* 0x0000000416177c36 */ /* 0x002fe20008000000 */
[----:B------:R-:W-:Y:S01]  /*aa70*/  ISETP.LT.AND P3, PT, R6, UR8, !P2 ;  /* 0x0000000806007c0c */ /* 0x000fe2000d761270 */
[----:B------:R-:W-:Y:S01]  /*aa80*/  IMAD.X R11, R24, 0x1, R2, P6 ;  /* 0x00000001180b7824 */ /* 0x000fe200030e0602 */
[----:B------:R-:W-:Y:S01]  /*aa90*/  ULDC UR4, c[0x0][0x22c] ;  /* 0x00008b0000047ab9 */ /* 0x000fe20000000800 */
[----:B------:R-:W-:Y:S01]  /*aaa0*/  ULDC UR8, c[0x0][0x228] ;  /* 0x00008a0000087ab9 */ /* 0x000fe20000000800 */
[----:B------:R-:W-:Y:S01]  /*aab0*/  ISETP.LT.AND P2, PT, R8, UR6, !P2 ;  /* 0x0000000608007c0c */ /* 0x000fe2000d741270 */
[----:B------:R-:W-:Y:S01]  /*aac0*/  ULDC UR6, c[0x0][0x22c] ;  /* 0x00008b0000067ab9 */ /* 0x000fe20000000800 */
[----:B------:R0:W-:Y:S01]  /*aad0*/  @P5 STG.E.U8 desc[UR14][R10.64], R25 ;  /* 0x000000190a005986 */ /* 0x0001e2000c10110e */
[----:B------:R-:W-:-:S02]  /*aae0*/  IADD3 R16, P5, R22, R4, RZ ;  /* 0x0000000416107210 */ /* 0x000fc40007fbe0ff */
[----:B------:R-:W-:Y:S02]  /*aaf0*/  SHF.R.S32.HI R22, RZ, 0x1f, R23 ;  /* 0x0000001fff167819 */ /* 0x000fe40000011417 */
[----:B--2---:R-:W-:Y:S01]  /*ab00*/  IADD3 R20, P6, R23, R3, RZ ;  /* 0x0000000317147210 */ /* 0x004fe20007fde0ff */
[----:B------:R-:W-:Y:S01]  /*ab10*/  IMAD.X R17, R24, 0x1, R5, P5 ;  /* 0x0000000118117824 */ /* 0x000fe200028e0605 */
[----:B------:R-:W-:Y:S02]  /*ab20*/  PRMT R27, R18, 0x7773, RZ ;  /* 0x00007773121b7816 */ /* 0x000fe400000000ff */
[----:B------:R-:W-:Y:S01]  /*ab30*/  ISETP.GE.AND P5, PT, R9, UR4, PT ;  /* 0x0000000409007c0c */ /* 0x000fe2000bfa6270 */
[----:B------:R-:W-:Y:S01]  /*ab40*/  IMAD.X R21, R22, 0x1, R2, P6 ;  /* 0x0000000116157824 */ /* 0x000fe200030e0602 */
[----:B------:R-:W-:Y:S01]  /*ab50*/  ULDC UR4, c[0x0][0x248] ;  /* 0x0000920000047ab9 */ /* 0x000fe20000000800 */
[----:B0-----:R-:W-:Y:S01]  /*ab60*/  PRMT R25, R19, 0x7770, RZ ;  /* 0x0000777013197816 */ /* 0x001fe200000000ff */
[----:B------:R-:W-:Y:S01]  /*ab70*/  VIADD R18, R23, UR4 ;  /* 0x0000000417127c36 */ /* 0x000fe20008000000 */
[----:B------:R0:W-:Y:S01]  /*ab80*/  @P1 STG.E.U8 desc[UR14][R16.64], R27 ;  /* 0x0000001b10001986 */ /* 0x0001e2000c10110e */
[----:B------:R-:W-:Y:S01]  /*ab90*/  ISETP.LT.AND P1, PT, R6, UR8, !P4 ;  /* 0x0000000806007c0c */ /* 0x000fe2000e721270 */
[----:B------:R-:W-:Y:S01]  /*aba0*/  VIADD R9, R7, 0x31 ;  /* 0x0000003107097836 */ /* 0x000fe20000000000 */
[----:B------:R-:W-:Y:S01]  /*abb0*/  ULDC UR4, c[0x0][0x22c] ;  /* 0x00008b0000047ab9 */ /* 0x000fe20000000800 */
[----:B------:R1:W-:Y:S01]  /*abc0*/  @P3 STG.E.U8 desc[UR14][R20.64], R25 ;  /* 0x0000001914003986 */ /* 0x0003e2000c10110e */
[----:B------:R-:W-:Y:S01]  /*abd0*/  IADD3 R10, P3, R23, R4, RZ ;  /* 0x00000004170a7210 */ /* 0x000fe20007f7e0ff */
[----:B------:R-:W-:Y:S01]  /*abe0*/  ULDC UR8, c[0x0][0x228] ;  /* 0x00008a0000087ab9 */ /* 0x000fe20000000800 */
[----:B------:R-:W-:-:S02]  /*abf0*/  SHF.R.S32.HI R24, RZ, 0x1f, R18 ;  /* 0x0000001fff187819 */ /* 0x000fc40000011412 */
[----:B------:R-:W-:Y:S01]  /*ac00*/  PRMT R23, R19, 0x7772, RZ ;  /* 0x0000777213177816 */ /* 0x000fe200000000ff */
[----:B------:R-:W-:Y:S01]  /*ac10*/  IMAD.X R11, R22, 0x1, R5, P3 ;  /* 0x00000001160b7824 */ /* 0x000fe200018e0605 */
[----:B------:R-:W-:Y:S01]  /*ac20*/  ISETP.GE.AND P3, PT, R9, UR4, PT ;  /* 0x0000000409007c0c */ /* 0x000fe2000bf66270 */
[----:B------:R-:W-:Y:S01]  /*ac30*/  ULDC UR4, c[0x0][0x248] ;  /* 0x0000920000047ab9 */ /* 0x000fe20000000800 */
[C---:B0-----:R-:W-:Y:S01]  /*ac40*/  IADD3 R16, P6, R18.reuse, R3, RZ ;  /* 0x0000000312107210 */ /* 0x041fe20007fde0ff */
[----:B------:R-:W-:Y:S01]  /*ac50*/  VIADD R22, R18, UR4 ;  /* 0x0000000412167c36 */ /* 0x000fe20008000000 */
[----:B------:R-:W-:Y:S01]  /*ac60*/  ISETP.LT.AND P4, PT, R8, UR8, !P4 ;  /* 0x0000000808007c0c */ /* 0x000fe2000e781270 */
[----:B------:R-:W-:Y:S01]  /*ac70*/  VIADD R9, R7, 0x32 ;  /* 0x0000003207097836 */ /* 0x000fe20000000000 */
[C---:B-1----:R-:W-:Y:S01]  /*ac80*/  PRMT R25, R19.reuse, 0x7771, RZ ;  /* 0x0000777113197816 */ /* 0x042fe200000000ff */
[----:B------:R-:W-:Y:S01]  /*ac90*/  IMAD.X R17, R24, 0x1, R2, P6 ;  /* 0x0000000118117824 */ /* 0x000fe200030e0602 */
[----:B------:R-:W-:Y:S01]  /*aca0*/  ISETP.LT.AND P6, PT, R6, UR10, !P5 ;  /* 0x0000000a06007c0c */ /* 0x000fe2000efc1270 */
[----:B------:R-:W-:Y:S01]  /*acb0*/  ULDC UR4, c[0x0][0x22c] ;  /* 0x00008b0000047ab9 */ /* 0x000fe20000000800 */
[----:B------:R-:W-:Y:S01]  /*acc0*/  PRMT R19, R19, 0x7773, RZ ;  /* 0x0000777313137816 */ /* 0x000fe200000000ff */
[----:B------:R0:W-:Y:S01]  /*acd0*/  @P2 STG.E.U8 desc[UR14][R10.64], R25 ;  /* 0x000000190a002986 */ /* 0x0001e2000c10110e */
[----:B------:R-:W-:Y:S01]  /*ace0*/  ISETP.GE.AND P2, PT, R9, UR6, PT ;  /* 0x0000000609007c0c */ /* 0x000fe2000bf46270 */
[----:B------:R-:W-:Y:S01]  /*acf0*/  VIADD R9, R7, 0x33 ;  /* 0x0000003307097836 */ /* 0x000fe20000000000 */
[----:B------:R-:W-:Y:S01]  /*ad00*/  ULDC UR6, c[0x0][0x228] ;  /* 0x00008a0000067ab9 */ /* 0x000fe20000000800 */
[----:B------:R1:W-:Y:S01]  /*ad10*/  @P1 STG.E.U8 desc[UR14][R16.64], R23 ;  /* 0x0000001710001986 */ /* 0x0003e2000c10110e */
[----:B------:R-:W-:Y:S01]  /*ad20*/  IADD3 R20, P1, R18, R4, RZ ;  /* 0x0000000412147210 */ /* 0x000fe20007f3e0ff */
[----:B------:R-:W-:Y:S01]  /*ad30*/  ULDC UR8, c[0x0][0x228] ;  /* 0x00008a0000087ab9 */ /* 0x000fe20000000800 */
[----:B-----5:R-:W-:-:S03]  /*ad40*/  PRMT R27, R15, 0x7770, RZ ;  /* 0x000077700f1b7816 */ /* 0x020fc600000000ff */
[----:B------:R-:W-:Y:S01]  /*ad50*/  IMAD.X R21, R24, 0x1, R5, P1 ;  /* 0x0000000118157824 */ /* 0x000fe200008e0605 */
[-C--:B0-----:R-:W-:Y:S02]  /*ad60*/  IADD3 R10, P1, R22, R3.reuse, RZ ;  /* 0x00000003160a7210 */ /* 0x081fe40007f3e0ff */
[----:B------:R-:W-:Y:S02]  /*ad70*/  PRMT R25, R12, 0x7770, RZ ;  /* 0x000077700c197816 */ /* 0x000fe400000000ff */
[----:B------:R0:W-:Y:S01]  /*ad80*/  @P4 STG.E.U8 desc[UR14][R20.64], R19 ;  /* 0x0000001314004986 */ /* 0x0001e2000c10110e */
[----:B-1----:R-:W-:Y:S02]  /*ad90*/  SHF.R.S32.HI R17, RZ, 0x1f, R22 ;  /* 0x0000001fff117819 */ /* 0x002fe40000011416 */
[----:B------:R-:W-:Y:S01]  /*ada0*/  ISETP.LT.AND P4, PT, R8, UR6, !P5 ;  /* 0x0000000608007c0c */ /* 0x000fe2000ef81270 */
[----:B------:R-:W-:Y:S01]  /*adb0*/  ULDC UR6, c[0x0][0x228] ;  /* 0x00008a0000067ab9 */ /* 0x000fe20000000800 */
[----:B------:R-:W-:Y:S01]  /*adc0*/  ISETP.LT.AND P5, PT, R6, UR8, !P3 ;  /* 0x0000000806007c0c */ /* 0x000fe2000dfa1270 */
[----:B------:R-:W-:Y:S01]  /*add0*/  IMAD.X R11, R17, 0x1, R2, P1 ;  /* 0x00000001110b7824 */ /* 0x000fe200008e0602 */
[----:B------:R-:W-:Y:S01]  /*ade0*/  ISETP.GE.AND P1, PT, R9, UR4, PT ;  /* 0x0000000409007c0c */ /* 0x000fe2000bf26270 */
[----:B------:R-:W-:Y:S01]  /*adf0*/  ULDC UR4, c[0x0][0x248] ;  /* 0x0000920000047ab9 */ /* 0x000fe20000000800 */
[----:B------:R-:W-:Y:S01]  /*ae00*/  ISETP.LT.AND P3, PT, R8, UR6, !P3 ;  /* 0x0000000608007c0c */ /* 0x000fe2000df61270 */
[C---:B------:R-:W-:Y:S01]  /*ae10*/  VIADD R23, R22.reuse, UR4 ;  /* 0x0000000416177c36 */ /* 0x040fe20008000000 */
[----:B------:R1:W-:Y:S01]  /*ae20*/  @P6 STG.E.U8 desc[UR14][R10.64], R25 ;  /* 0x000000190a006986 */ /* 0x0003e2000c10110e */
[----:B------:R-:W-:Y:S01]  /*ae30*/  IADD3 R16, P6, R22, R4, RZ ;  /* 0x0000000416107210 */ /* 0x000fe20007fde0ff */
[----:B------:R-:W-:Y:S01]  /*ae40*/  VIADD R9, R7, 0x34 ;  /* 0x0000003407097836 */ /* 0x000fe20000000000 */
[----:B------:R-:W-:Y:S01]  /*ae50*/  ULDC UR4, c[0x0][0x22c] ;  /* 0x00008b0000047ab9 */ /* 0x000fe20000000800 */
[----:B0-----:R-:W-:Y:S01]  /*ae60*/  SHF.R.S32.HI R19, RZ, 0x1f, R23 ;  /* 0x0000001fff137819 */ /* 0x001fe20000011417 */
[----:B------:R-:W-:Y:S01]  /*ae70*/  ULDC UR6, c[0x0][0x228] ;  /* 0x00008a0000067ab9 */ /* 0x000fe20000000800 */
[----:B------:R-:W-:Y:S01]  /*ae80*/  IMAD.X R17, R17, 0x1, R5, P6 ;  /* 0x0000000111117824 */ /* 0x000fe200030e0605 */
[----:B------:R-:W-:Y:S01]  /*ae90*/  PRMT R21, R12, 0x7772, RZ ;  /* 0x000077720c157816 */ /* 0x000fe200000000ff */
[----:B------:R-:W-:Y:S01]  /*aea0*/  ULDC UR8, c[0x0][0x228] ;  /* 0x00008a0000087ab9 */ /* 0x000fe20000000800 */
[----:B-1----:R-:W-:-:S02]  /*aeb0*/  IADD3 R10, P6, R23, R3, RZ ;  /* 0x00000003170a7210 */ /* 0x002fc40007fde0ff */
[----:B------:R-:W-:-:S03]  /*aec0*/  PRMT R25, R12, 0x7771, RZ ;  /* 0x000077710c197816 */ /* 0x000fc600000000ff */
[----:B------:R-:W-:Y:S01]  /*aed0*/  IMAD.X R11, R19, 0x1, R2, P6 ;  /* 0x00000001130b7824 */ /* 0x000fe200030e0602 */
[----:B------:R-:W-:Y:S01]  /*aee0*/  IADD3 R18, P6, R23, R4, RZ ;  /* 0x0000000417127210 */ /* 0x000fe20007fde0ff */
[----:B------:R0:W-:Y:S01]  /*aef0*/  @P4 STG.E.U8 desc[UR14][R16.64], R25 ;  /* 0x0000001910004986 */ /* 0x0001e2000c10110e */
[----:B------:R-:W-:Y:S01]  /*af00*/  ISETP.GE.AND P4, PT, R9, UR4, PT ;  /* 0x0000000409007c0c */ /* 0x000fe2000bf86270 */
[----:B------:R-:W-:Y:S01]  /*af10*/  ULDC UR4, c[0x0][0x248] ;  /* 0x0000920000047ab9 */ /* 0x000fe20000000800 */
[----:B------:R-:W-:Y:S01]  /*af20*/  PRMT R9, R12, 0x7773, RZ ;  /* 0x000077730c097816 */ /* 0x000fe200000000ff */
[----:B------:R-:W-:Y:S01]  /*af30*/  IMAD.X R19, R19, 0x1, R5, P6 ;  /* 0x0000000113137824 */ /* 0x000fe200030e0605 */
[----:B------:R1:W-:Y:S01]  /*af40*/  @P5 STG.E.U8 desc[UR14][R10.64], R21 ;  /* 0x000000150a005986 */ /* 0x0003e2000c10110e */
[----:B------:R-:W-:Y:S01]  /*af50*/  VIADD R23, R23, UR4 ;  /* 0x0000000417177c36 */ /* 0x000fe20008000000 */
[----:B------:R-:W-:Y:S01]  /*af60*/  ISETP.LT.AND P5, PT, R6, UR6, !P2 ;  /* 0x0000000606007c0c */ /* 0x000fe2000d7a1270 */
[----:B------:R-:W-:Y:S01]  /*af70*/  ULDC UR4, c[0x0][0x248] ;  /* 0x0000920000047ab9 */ /* 0x000fe20000000800 */
[----:B------:R2:W-:Y:S01]  /*af80*/  @P3 STG.E.U8 desc[UR14][R18.64], R9 ;  /* 0x0000000912003986 */ /* 0x0005e2000c10110e */
[----:B------:R-:W-:Y:S01]  /*af90*/  ULDC UR6, c[0x0][0x228] ;  /* 0x00008a0000067ab9 */ /* 0x000fe20000000800 */
[----:B------:R-:W-:Y:S01]  /*afa0*/  SHF.R.S32.HI R20, RZ, 0x1f, R23 ;  /* 0x0000001fff147819 */ /* 0x000fe20000011417 */
[C---:B------:R-:W-:Y:S01]  /*afb0*/  VIADD R12, R23.reuse, UR4 ;  /* 0x00000004170c7c36 */ /* 0x040fe20008000000 */
[----:B0-----:R-:W-:Y:S01]  /*afc0*/  IADD3 R16, P3, R23, R3, RZ ;  /* 0x0000000317107210 */ /* 0x001fe20007f7e0ff */
[----:B------:R-:W-:Y:S01]  /*afd0*/  ULDC UR4, c[0x0][0x248] ;  /* 0x0000920000047ab9 */ /* 0x000fe20000000800 */
[----:B------:R-:W-:-:S02]  /*afe0*/  PRMT R25, R13, 0x7770, RZ ;  /* 0x000077700d197816 */ /* 0x000fc400000000ff */
[----:B------:R-:W-:Y:S01]  /*aff0*/  ISETP.LT.AND P2, PT, R8, UR6, !P2 ;  /* 0x0000000608007c0c */ /* 0x000fe2000d741270 */
[----:B------:R-:W-:Y:S01]  /*b000*/  IMAD.X R17, R20, 0x1, R2, P3 ;  /* 0x0000000114117824 */ /* 0x000fe200018e0602 */
[----:B------:R-:W-:Y:S01]  /*b010*/  ISETP.LT.AND P6, PT, R6, UR8, !P1 ;  /* 0x0000000806007c0c */ /* 0x000fe2000cfc1270 */
[----:B------:R-:W-:Y:S01]  /*b020*/  ULDC UR6, c[0x0][0x228] ;  /* 0x00008a0000067ab9 */ /* 0x000fe20000000800 */
[-C--:B-1----:R-:W-:Y:S01]  /*b030*/  IADD3 R10, P3, R23, R4.reuse, RZ ;  /* 0x00000004170a7210 */ /* 0x082fe20007f7e0ff */
[----:B------:R-:W-:Y:S01]  /*b040*/  ULDC UR8, c[0x0][0x228] ;  /* 0x00008a0000087ab9 */ /* 0x000fe20000000800 */
[----:B------:R0:W-:Y:S01]  /*b050*/  @P5 STG.E.U8 desc[UR14][R16.64], R25 ;  /* 0x0000001910005986 */ /* 0x0001e2000c10110e */
[----:B------:R-:W-:Y:S01]  /*b060*/  SHF.R.S32.HI R22, RZ, 0x1f, R12 ;  /* 0x0000001fff167819 */ /* 0x000fe2000001140c */
[----:B--2---:R-:W-:Y:S01]  /*b070*/  VIADD R9, R7, 0x35 ;  /* 0x0000003507097836 */ /* 0x004fe20000000000 */
[-C--:B------:R-:W-:Y:S01]  /*b080*/  IADD3 R18, P5, R12, R3.reuse, RZ ;  /* 0x000000030c127210 */ /* 0x080fe20007fbe0ff */
[--C-:B------:R-:W-:Y:S01]  /*b090*/  IMAD.X R11, R20, 0x1, R5.reuse, P3 ;  /* 0x00000001140b7824 */ /* 0x100fe200018e0605 */
[C---:B------:R-:W-:Y:S01]  /*b0a0*/  PRMT R23, R13.reuse, 0x7771, RZ ;  /* 0x000077710d177816 */ /* 0x040fe200000000ff */
[----:B------:R-:W-:Y:S01]  /*b0b0*/  VIADD R20, R12, UR4 ;  /* 0x000000040c147c36 */ /* 0x000fe20008000000 */
[----:B------:R-:W-:Y:S01]  /*b0c0*/  PRMT R21, R13, 0x7772, RZ ;  /* 0x000077720d157816 */ /* 0x000fe200000000ff */
[----:B------:R-:W-:Y:S01]  /*b0d0*/  IMAD.X R19, R22, 0x1, R2, P5 ;  /* 0x0000000116137824 */ /* 0x000fe200028e0602 */
[----:B------:R-:W-:Y:S01]  /*b0e0*/  ISETP.LT.AND P1, PT, R8, UR6, !P1 ;  /* 0x0000000608007c0c */ /* 0x000fe2000cf21270 */
[----:B------:R1:W-:Y:S01]  /*b0f0*/  @P2 STG.E.U8 desc[UR14][R10.64], R23 ;  /* 0x000000170a002986 */ /* 0x0003e2000c10110e */
[----:B------:R-:W-:Y:S01]  /*b100*/  ISETP.LT.AND P5, PT, R6, UR8, !P4 ;  /* 0x0000000806007c0c */ /* 0x000fe2000e7a1270 */
[----:B------:R-:W-:Y:S01]  /*b110*/  ULDC UR4, c[0x0][0x248] ;  /* 0x0000920000047ab9 */ /* 0x000fe20000000800 */
[-C--:B0-----:R-:W-:Y:S01]  /*b120*/  IADD3 R16, P2, R12, R4.reuse, RZ ;  /* 0x000000040c107210 */ /* 0x081fe20007f5e0ff */
[----:B------:R0:W-:Y:S01]  /*b130*/  @P6 STG.E.U8 desc[UR14][R18.64], R21 ;  /* 0x0000001512006986 */ /* 0x0001e2000c10110e */
[----:B------:R-:W-:Y:S01]  /*b140*/  SHF.R.S32.HI R24, RZ, 0x1f, R20 ;  /* 0x0000001fff187819 */ /* 0x000fe20000011414 */
[----:B------:R-:W-:Y:S01]  /*b150*/  ULDC UR6, c[0x0][0x228] ;  /* 0x00008a0000067ab9 */ /* 0x000fe20000000800 */
[----:B------:R-:W-:Y:S01]  /*b160*/  ISETP.GE.AND P3, PT, R9, UR25, PT ;  /* 0x0000001909007c0c */ /* 0x000fe2000bf66270 */
[----:B------:R-:W-:Y:S01]  /*b170*/  VIADD R9, R7, 0x36 ;  /* 0x0000003607097836 */ /* 0x000fe20000000000 */
[----:B------:R-:W-:Y:S01]  /*b180*/  ISETP.LT.AND P4, PT, R8, UR6, !P4 ;  /* 0x0000000608007c0c */ /* 0x000fe2000e781270 */
[--C-:B------:R-:W-:Y:S01]  /*b190*/  IMAD.X R17, R22, 0x1, R5.reuse, P2 ;  /* 0x0000000116117824 */ /* 0x100fe200010e0605 */
[----:B------:R-:W-:Y:S01]  /*b1a0*/  ULDC UR6, c[0x0][0x228] ;  /* 0x00008a0000067ab9 */ /* 0x000fe20000000800 */
[----:B-1----:R-:W-:Y:S01]  /*b1b0*/  IADD3 R10, P6, R20, R3, RZ ;  /* 0x00000003140a7210 */ /* 0x002fe20007fde0ff */
[----:B------:R-:W-:Y:S01]  /*b1c0*/  ULDC UR8, c[0x0][0x228] ;  /* 0x00008a0000087ab9 */ /* 0x000fe20000000800 */
[----:B------:R-:W-:Y:S01]  /*b1d0*/  ISETP.GE.AND P2, PT, R9, UR23, PT ;  /* 0x0000001709007c0c */ /* 0x000fe2000bf46270 */
[----:B------:R-:W-:Y:S01]  /*b1e0*/  VIADD R9, R7, 0x37 ;  /* 0x0000003707097836 */ /* 0x000fe20000000000 */
[----:B0-----:R-:W-:Y:S01]  /*b1f0*/  PRMT R21, R13, 0x7773, RZ ;  /* 0x000077730d157816 */ /* 0x001fe200000000ff */
[----:B------:R-:W-:Y:S01]  /*b200*/  IMAD.X R11, R24, 0x1, R2, P6 ;  /* 0x00000001180b7824 */ /* 0x000fe200030e0602 */
[----:B------:R-:W-:Y:S01]  /*b210*/  PRMT R19, R14, 0x7770, RZ ;  /* 0x000077700e137816 */ /* 0x000fe200000000ff */
[C---:B------:R-:W-:Y:S01]  /*b220*/  VIADD R18, R20.reuse, UR4 ;  /* 0x0000000414127c36 */ /* 0x040fe20008000000 */
[----:B------:R-:W-:Y:S01]  /*b230*/  IADD3 R12, P6, R20, R4, RZ ;  /* 0x00000004140c7210 */ /* 0x000fe20007fde0ff */
[----:B------:R0:W-:Y:S01]  /*b240*/  @P1 STG.E.U8 desc[UR14][R16.64], R21 ;  /* 0x0000001510001986 */ /* 0x0001e2000c10110e */
[----:B------:R-:W-:Y:S01]  /*b250*/  ISETP.GE.AND P1, PT, R9, UR21, PT ;  /* 0x0000001509007c0c */ /* 0x000fe2000bf26270 */
[----:B------:R-:W-:Y:S01]  /*b260*/  VIADD R9, R7, 0x38 ;  /* 0x0000003807097836 */ /* 0x000fe20000000000 */
[----:B------:R-:W-:Y:S01]  /*b270*/  ULDC UR4, c[0x0][0x228] ;  /* 0x00008a0000047ab9 */ /* 0x000fe20000000800 */
[----:B------:R1:W-:Y:S01]  /*b280*/  @P5 STG.E.U8 desc[UR14][R10.64], R19 ;  /* 0x000000130a005986 */ /* 0x0003e2000c10110e */
[----:B------:R-:W-:Y:S01]  /*b290*/  IMAD.X R13, R24, 0x1, R5, P6 ;  /* 0x00000001180d7824 */ /* 0x000fe200030e0605 */
[----:B------:R-:W-:Y:S01]  /*b2a0*/  ISETP.LT.AND P5, PT, R6, UR6, !P3 ;  /* 0x0000000606007c0c */ /* 0x000fe2000dfa1270 */
[----:B------:R-:W-:Y:S01]  /*b2b0*/  ULDC UR6, c[0x0][0x228] ;  /* 0x00008a0000067ab9 */ /* 0x000fe20000000800 */
[----:B------:R-:W-:Y:S01]  /*b2c0*/  ISETP.LT.AND P3, PT, R8, UR4, !P3 ;  /* 0x0000000408007c0c */ /* 0x000fe2000df61270 */
[----:B------:R-:W-:Y:S01]  /*b2d0*/  ULDC UR4, c[0x0][0x248] ;  /* 0x0000920000047ab9 */ /* 0x000fe20000000800 */
[----:B------:R-:W-:-:S02]  /*b2e0*/  PRMT R25, R14, 0x7772, RZ ;  /* 0x000077720e197816 */ /* 0x000fc400000000ff */
[----:B0-----:R-:W-:Y:S02]  /*b2f0*/  SHF.R.S32.HI R16, RZ, 0x1f, R18 ;  /* 0x0000001fff107819 */ /* 0x001fe40000011412 */
[----:B------:R-:W-:Y:S02]  /*b300*/  PRMT R17, R14, 0x7771, RZ ;  /* 0x000077710e117816 */ /* 0x000fe400000000ff */
[----:B-1----:R-:W-:Y:S02]  /*b310*/  IADD3 R10, P6, R18, R3, RZ ;  /* 0x00000003120a7210 */ /* 0x002fe40007fde0ff */
[----:B------:R-:W-:Y:S01]  /*b320*/  PRMT R23, R14, 0x7773, RZ ;  /* 0x000077730e177816 */ /* 0x000fe200000000ff */
[----:B------:R0:W-:Y:S01]  /*b330*/  @P4 STG.E.U8 desc[UR14][R12.64], R17 ;  /* 0x000000110c004986 */ /* 0x0001e2000c10110e */
[----:B------:R-:W-:Y:S01]  /*b340*/  ISETP.GE.AND P4, PT, R9, UR19, PT ;  /* 0x0000001309007c0c */ /* 0x000fe2000bf86270 */
[----:B------:R-:W-:Y:S01]  /*b350*/  IMAD.X R11, R16, 0x1, R2, P6 ;  /* 0x00000001100b7824 */ /* 0x000fe200030e0602 */
[C---:B------:R-:W-:Y:S01]  /*b360*/  IADD3 R20, P6, R18.reuse, R4, RZ ;  /* 0x0000000412147210 */ /* 0x040fe20007fde0ff */
[----:B------:R-:W-:Y:S01]  /*b370*/  VIADD R9, R18, UR4 ;  /* 0x0000000412097c36 */ /* 0x000fe20008000000 */
[----:B------:R-:W-:-:S02]  /*b380*/  ULDC UR4, c[0x0][0x248] ;  /* 0x0000920000047ab9 */ /* 0x000fc40000000800 */
[----:B------:R1:W-:Y:S01]  /*b390*/  @P5 STG.E.U8 desc[UR14][R10.64], R25 ;  /* 0x000000190a005986 */ /* 0x0003e2000c10110e */
[----:B------:R-:W-:Y:S01]  /*b3a0*/  IMAD.X R21, R16, 0x1, R5, P6 ;  /* 0x0000000110157824 */ /* 0x000fe200030e0605 */
[----:B------:R-:W-:Y:S01]  /*b3b0*/  ISETP.LT.AND P5, PT, R6, UR6, !P2 ;  /* 0x0000000606007c0c */ /* 0x000fe2000d7a1270 */
[----:B------:R-:W-:Y:S01]  /*b3c0*/  ULDC UR6, c[0x0][0x228] ;  /* 0x00008a0000067ab9 */ /* 0x000fe20000000800 */
[----:B------:R-:W2:Y:S01]  /*b3d0*/  LDS.128 R16, [R0] ;  /* 0x0000000000107984 */ /* 0x000ea20000000c00 */
[----:B------:R-:W-:Y:S01]  /*b3e0*/  SHF.R.S32.HI R22, RZ, 0x1f, R9 ;  /* 0x0000001fff167819 */ /* 0x000fe20000011409 */
[C---:B------:R-:W-:Y:S01]  /*b3f0*/  VIADD R14, R9.reuse, UR4 ;  /* 0x00000004090e7c36 */ /* 0x040fe20008000000 */
[----:B------:R-:W-:Y:S01]  /*b400*/  ISETP.LT.AND P2, PT, R8, UR6, !P2 ;  /* 0x0000000608007c0c */ /* 0x000fe2000d741270 */
[----:B------:R3:W-:Y:S01]  /*b410*/  @P3 STG.E.U8 desc[UR14][R20.64], R23 ;  /* 0x0000001714003986 */ /* 0x0007e2000c10110e */
[CC--:B0-----:R-:W-:Y:S01]  /*b420*/  IADD3 R12, P3, R9.reuse, R3.reuse, RZ ;  /* 0x00000003090c7210 */ /* 0x0c1fe20007f7e0ff */
[----:B------:R-:W-:Y:S01]  /*b430*/  ULDC UR4, c[0x0][0x248] ;  /* 0x0000920000047ab9 */ /* 0x000fe20000000800 */
[----:B------:R-:W-:Y:S01]  /*b440*/  ISETP.LT.AND P6, PT, R6, UR8, !P1 ;  /* 0x0000000806007c0c */ /* 0x000fe2000cfc1270 */
[----:B------:R-:W-:Y:S01]  /*b450*/  ULDC UR6, c[0x0][0x228] ;  /* 0x00008a0000067ab9 */ /* 0x000fe20000000800 */
[----:B------:R-:W-:Y:S01]  /*b460*/  SHF.R.S32.HI R24, RZ, 0x1f, R14 ;  /* 0x0000001fff187819 */ /* 0x000fe2000001140e */
[--C-:B------:R-:W-:Y:S01]  /*b470*/  IMAD.X R13, R22, 0x1, R2.reuse, P3 ;  /* 0x00000001160d7824 */ /* 0x100fe200018e0602 */
[-C--:B-1----:R-:W-:Y:S01]  /*b480*/  IADD3 R10, P3, R9, R4.reuse, RZ ;  /* 0x00000004090a7210 */ /* 0x082fe20007f7e0ff */
[C---:B------:R-:W-:Y:S01]  /*b490*/  VIADD R9, R14.reuse, UR4 ;  /* 0x000000040e097c36 */ /* 0x040fe20008000000 */
[C---:B------:R-:W-:Y:S01]  /*b4a0*/  PRMT R25, R15.reuse, 0x7771, RZ ;  /* 0x000077710f197816 */ /* 0x040fe200000000ff */
[----:B------:R-:W-:Y:S01]  /*b4b0*/  ULDC UR8, c[0x0][0x228] ;  /* 0x00008a0000087ab9 */ /* 0x000fe20000000800 */
[----:B------:R0:W-:Y:S01]  /*b4c0*/  @P5 STG.E.U8 desc[UR14][R12.64], R27 ;  /* 0x0000001b0c005986 */ /* 0x0001e2000c10110e */
[-C--:B---3--:R-:W-:Y:S01]  /*b4d0*/  IADD3 R20, P5, R14, R3.reuse, RZ ;  /* 0x000000030e147210 */ /* 0x088fe20007fbe0ff */
[----:B------:R-:W-:Y:S01]  /*b4e0*/  IMAD.X R11, R22, 0x1, R5, P3 ;  /* 0x00000001160b7824 */ /* 0x000fe200018e0605 */
[----:B------:R-:W-:Y:S01]  /*b4f0*/  PRMT R23, R15, 0x7772, RZ ;  /* 0x000077720f177816 */ /* 0x000fe200000000ff */
[C---:B------:R-:W-:Y:S01]  /*b500*/  VIADD R0, R7.reuse, 0x39 ;  /* 0x0000003907007836 */ /* 0x040fe20000000000 */
[----:B------:R-:W-:Y:S01]  /*b510*/  ISETP.LT.AND P1, PT, R8, UR6, !P1 ;  /* 0x0000000608007c0c */ /* 0x000fe2000cf21270 */
[--C-:B------:R-:W-:Y:S01]  /*b520*/  IMAD.X R21, R24, 0x1, R2.reuse, P5 ;  /* 0x0000000118157824 */ /* 0x100fe200028e0602 */
[----:B------:R1:W-:Y:S01]  /*b530*/  @P2 STG.E.U8 desc[UR14][R10.64], R25 ;  /* 0x000000190a002986 */ /* 0x0003e2000c10110e */
[----:B------:R-:W-:Y:S01]  /*b540*/  ISETP.LT.AND P5, PT, R6, UR8, !P4 ;  /* 0x0000000806007c0c */ /* 0x000fe2000e7a1270 */
[----:B------:R-:W-:Y:S01]  /*b550*/  ULDC UR4, c[0x0][0x248] ;  /* 0x0000920000047ab9 */ /* 0x000fe20000000800 */
[----:B------:R-:W-:Y:S01]  /*b560*/  SHF.R.S32.HI R22, RZ, 0x1f, R9 ;  /* 0x0000001fff167819 */ /* 0x000fe20000011409 */
[----:B------:R3:W-:Y:S01]  /*b570*/  @P6 STG.E.U8 desc[UR14][R20.64], R23 ;  /* 0x0000001714006986 */ /* 0x0007e2000c10110e */
[-C--:B0-----:R-:W-:Y:S01]  /*b580*/  IADD3 R12, P2, R14, R4.reuse, RZ ;  /* 0x000000040e0c7210 */ /* 0x081fe20007f5e0ff */
[----:B------:R-:W-:Y:S01]  /*b590*/  ULDC UR6, c[0x0][0x228] ;  /* 0x00008a0000067ab9 */ /* 0x000fe20000000800 */
[----:B------:R-:W-:Y:S01]  /*b5a0*/  ISETP.GE.AND P3, PT, R0, UR17, PT ;  /* 0x0000001100007c0c */ /* 0x000fe2000bf66270 */
[----:B------:R-:W-:Y:S01]  /*b5b0*/  VIADD R0, R7, 0x3a ;  /* 0x0000003a07007836 */ /* 0x000fe20000000000 */
[----:B------:R-:W-:Y:S01]  /*b5c0*/  ISETP.LT.AND P4, PT, R8, UR6, !P4 ;  /* 0x0000000608007c0c */ /* 0x000fe2000e781270 */
[----:B------:R-:W-:Y:S01]  /*b5d0*/  IMAD.X R13, R24, 0x1, R5, P2 ;  /* 0x00000001180d7824 */ /* 0x000fe200010e0605 */
[----:B------:R-:W-:Y:S01]  /*b5e0*/  ULDC UR6, c[0x0][0x228] ;  /* 0x00008a0000067ab9 */ /* 0x000fe20000000800 */
[----:B-1----:R-:W-:Y:S01]  /*b5f0*/  IADD3 R10, P6, R9, R3, RZ ;  /* 0x00000003090a7210 */ /* 0x002fe20007fde0ff */
[----:B------:R-:W-:Y:S01]  /*b600*/  ULDC UR8, c[0x0][0x228] ;  /* 0x00008a0000087ab9 */ /* 0x000fe20000000800 */
[----:B------:R-:W-:Y:S01]  /*b610*/  ISETP.GE.AND P2, PT, R0, UR13, PT ;  /* 0x0000000d00007c0c */ /* 0x000fe2000bf46270 */
[----:B------:R-:W-:Y:S01]  /*b620*/  VIADD R0, R7, 0x3b ;  /* 0x0000003b07007836 */ /* 0x000fe20000000000 */
[----:B---3--:R-:W-:Y:S01]  /*b630*/  PRMT R21, R15, 0x7773, RZ ;  /* 0x000077730f157816 */ /* 0x008fe200000000ff */
[----:B------:R-:W-:Y:S01]  /*b640*/  IMAD.X R11, R22, 0x1, R2, P6 ;  /* 0x00000001160b7824 */ /* 0x000fe200030e0602 */
[C---:B--2---:R-:W-:Y:S01]  /*b650*/  PRMT R23, R16.reuse, 0x7770, RZ ;  /* 0x0000777010177816 */ /* 0x044fe200000000ff */
[C---:B------:R-:W-:Y:S01]  /*b660*/  VIADD R20, R9.reuse, UR4 ;  /* 0x0000000409147c36 */ /* 0x040fe20008000000 */
[----:B------:R-:W-:Y:S01]  /*b670*/  IADD3 R14, P6, R9, R4, RZ ;  /* 0x00000004090e7210 */ /* 0x000fe20007fde0ff */
[----:B------:R0:W-:Y:S01]  /*b680*/  @P1 STG.E.U8 desc[UR14][R12.64], R21 ;  /* 0x000000150c001986 */ /* 0x0001e2000c10110e */
[----:B------:R-:W-:Y:S01]  /*b690*/  ULDC UR4, c[0x0][0x228] ;  /* 0x00008a0000047ab9 */ /* 0x000fe20000000800 */
[----:B------:R-:W-:-:S02]  /*b6a0*/  PRMT R9, R16, 0x7772, RZ ;  /* 0x0000777210097816 */ /* 0x000fc400000000ff */
[----:B------:R1:W-:Y:S01]  /*b6b0*/  @P5 STG.E.U8 desc[UR14][R10.64], R23 ;  /* 0x000000170a005986 */ /* 0x0003e2000c10110e */
[----:B------:R-:W-:Y:S01]  /*b6c0*/  IMAD.X R15, R22, 0x1, R5, P6 ;  /* 0x00000001160f7824 */ /* 0x000fe200030e0605 */
[----:B------:R-:W-:Y:S01]  /*b6d0*/  ISETP.LT.AND P5, PT, R6, UR6, !P3 ;  /* 0x0000000606007c0c */ /* 0x000fe2000dfa1270 */
[----:B------:R-:W-:Y:S01]  /*b6e0*/  ULDC UR6, c[0x0][0x228] ;  /* 0x00008a0000067ab9 */ /* 0x000fe20000000800 */
[----:B------:R-:W-:Y:S01]  /*b6f0*/  ISETP.LT.AND P3, PT, R8, UR4, !P3 ;  /* 0x0000000408007c0c */ /* 0x000fe2000df61270 */
[----:B------:R-:W-:Y:S01]  /*b700*/  ULDC UR4, c[0x0][0x248] ;  /* 0x0000920000047ab9 */ /* 0x000fe20000000800 */
[----:B------:R-:W-:Y:S01]  /*b710*/  ISETP.GE.AND P1, PT, R0, UR11, PT ;  /* 0x0000000b00007c0c */ /* 0x000fe2000bf26270 */
[----:B------:R-:W-:Y:S01]  /*b720*/  VIADD R0, R7, 0x3c ;  /* 0x0000003c07007836 */ /* 0x000fe20000000000 */
[----:B0-----:R-:W-:Y:S02]  /*b730*/  SHF.R.S32.HI R13, RZ, 0x1f, R20 ;  /* 0x0000001fff0d7819 */ /* 0x001fe40000011414 */
[----:B------:R-:W-:-:S02]  /*b740*/  PRMT R21, R16, 0x7773, RZ ;  /* 0x0000777310157816 */ /* 0x000fc400000000ff */
[-C--:B-1----:R-:W-:Y:S02]  /*b750*/  IADD3 R10, P6, R20, R3.reuse, RZ ;  /* 0x00000003140a7210 */ /* 0x082fe40007fde0ff */
[----:B------:R-:W-:Y:S02]  /*b760*/  PRMT R23, R16, 0x7771, RZ ;  /* 0x0000777110177816 */ /* 0x000fe400000000ff */
[----:B------:R-:W-:Y:S01]  /*b770*/  PRMT R25, R17, 0x7770, RZ ;  /* 0x0000777011197816 */ /* 0x000fe200000000ff */
[C---:B------:R-:W-:Y:S01]  /*b780*/  IMAD.X R11, R13.reuse, 0x1, R2, P6 ;  /* 0x000000010d0b7824 */ /* 0x040fe200030e0602 */
[CC--:B------:R-:W-:Y:S01]  /*b790*/  IADD3 R12, P6, R20.reuse, R4.reuse, RZ ;  /* 0x00000004140c7210 */ /* 0x0c0fe20007fde0ff */
[----:B------:R-:W-:Y:S01]  /*b7a0*/  VIADD R20, R20, UR4 ;  /* 0x0000000414147c36 */ /* 0x000fe20008000000 */
[----:B------:R0:W-:Y:S01]  /*b7b0*/  @P4 STG.E.U8 desc[UR14][R14.64], R23 ;  /* 0x000000170e004986 */ /* 0x0001e2000c10110e */
[----:B------:R-:W-:Y:S01]  /*b7c0*/  ULDC UR4, c[0x0][0x248] ;  /* 0x0000920000047ab9 */ /* 0x000fe20000000800 */
[----:B------:R-:W-:Y:S01]  /*b7d0*/  ISETP.GE.AND P4, PT, R0, UR9, PT ;  /* 0x0000000900007c0c */ /* 0x000fe2000bf86270 */
[----:B------:R-:W-:Y:S01]  /*b7e0*/  IMAD.X R13, R13, 0x1, R5, P6 ;  /* 0x000000010d0d7824 */ /* 0x000fe200030e0605 */
[----:B------:R1:W-:Y:S01]  /*b7f0*/  @P5 STG.E.U8 desc[UR14][R10.64], R9 ;  /* 0x000000090a005986 */ /* 0x0003e2000c10110e */
[C---:B------:R-:W-:Y:S01]  /*b800*/  ISETP.LT.AND P5, PT, R6.reuse, UR6, !P2 ;  /* 0x0000000606007c0c */ /* 0x040fe2000d7a1270 */
[----:B------:R-:W-:Y:S01]  /*b810*/  ULDC UR6, c[0x0][0x228] ;  /* 0x00008a0000067ab9 */ /* 0x000fe20000000800 */
[----:B------:R-:W-:Y:S01]  /*b820*/  SHF.R.S32.HI R16, RZ, 0x1f, R20 ;  /* 0x0000001fff107819 */ /* 0x000fe20000011414 */
[----:B------:R2:W-:Y:S01]  /*b830*/  @P3 STG.E.U8 desc[UR14][R12.64], R21 ;  /* 0x000000150c003986 */ /* 0x0005e2000c10110e */
[C---:B------:R-:W-:Y:S01]  /*b840*/  VIADD R0, R7.reuse, 0x3d ;  /* 0x0000003d07007836 */ /* 0x040fe20000000000 */
[----:B------:R-:W-:Y:S01]  /*b850*/  ISETP.LT.AND P6, PT, R6, UR8, !P1 ;  /* 0x0000000806007c0c */ /* 0x000fe2000cfc1270 */
[----:B------:R-:W-:Y:S01]  /*b860*/  ULDC UR8, c[0x0][0x228] ;  /* 0x00008a0000087ab9 */ /* 0x000fe20000000800 */
[C---:B0-----:R-:W-:Y:S01]  /*b870*/  IADD3 R14, P3, R20.reuse, R3, RZ ;  /* 0x00000003140e7210 */ /* 0x041fe20007f7e0ff */
[----:B------:R-:W-:Y:S01]  /*b880*/  VIADD R7, R7, 0x3e ;  /* 0x0000003e07077836 */ /* 0x000fe20000000000 */
[----:B------:R-:W-:Y:S01]  /*b890*/  PRMT R23, R17, 0x7771, RZ ;  /* 0x0000777111177816 */ /* 0x000fe200000000ff */
[----:B-1----:R-:W-:Y:S01]  /*b8a0*/  VIADD R9, R20, UR4 ;  /* 0x0000000414097c36 */ /* 0x002fe20008000000 */
[----:B------:R-:W-:Y:S01]  /*b8b0*/  ULDC UR4, c[0x0][0x248] ;  /* 0x0000920000047ab9 */ /* 0x000fe20000000800 */
[----:B------:R-:W-:Y:S01]  /*b8c0*/  IMAD.X R15, R16, 0x1, R2, P3 ;  /* 0x00000001100f7824 */ /* 0x000fe200018e0602 */
[----:B------:R-:W-:Y:S01]  /*b8d0*/  ISETP.LT.AND P3, PT, R8, UR6, !P2 ;  /* 0x0000000608007c0c */ /* 0x000fe2000d761270 */
[----:B------:R-:W-:Y:S01]  /*b8e0*/  ULDC UR6, c[0x0][0x228] ;  /* 0x00008a0000067ab9 */ /* 0x000fe20000000800 */
[----:B------:R-:W-:-:S02]  /*b8f0*/  IADD3 R10, P2, R20, R4, RZ ;  /* 0x00000004140a7210 */ /* 0x000fc40007f5e0ff */
[----:B------:R0:W-:Y:S01]  /*b900*/  @P5 STG.E.U8 desc[UR14][R14.64], R25 ;  /* 0x000000190e005986 */ /* 0x0001e2000c10110e */
[----:B------:R-:W-:Y:S02]  /*b910*/  SHF.R.S32.HI R20, RZ, 0x1f, R9 ;  /* 0x0000001fff147819 */ /* 0x000fe40000011409 */
[CC--:B--2---:R-:W-:Y:S01]  /*b920*/  IADD3 R12, P5, R9.reuse, R3.reuse, RZ ;  /* 0x00000003090c7210 */ /* 0x0c4fe20007fbe0ff */
[----:B------:R-:W-:Y:S01]  /*b930*/  IMAD.X R11, R16, 0x1, R5, P2 ;  /* 0x00000001100b7824 */ /* 0x000fe200010e0605 */
[----:B------:R-:W-:Y:S01]  /*b940*/  ISETP.GE.AND P2, PT, R0, UR7, PT ;  /* 0x0000000700007c0c */ /* 0x000fe2000bf46270 */
[----:B------:R-:W-:Y:S01]  /*b950*/  VIADD R0, R9, UR4 ;  /* 0x0000000409007c36 */ /* 0x000fe20008000000 */
[----:B------:R-:W-:Y:S01]  /*b960*/  PRMT R21, R17, 0x7772, RZ ;  /* 0x0000777211157816 */ /* 0x000fe200000000ff */
[----:B------:R-:W-:Y:S01]  /*b970*/  IMAD.X R13, R20, 0x1, R2, P5 ;  /* 0x00000001140d7824 */ /* 0x000fe200028e0602 */
[----:B------:R1:W-:Y:S01]  /*b980*/  @P3 STG.E.U8 desc[UR14][R10.64], R23 ;  /* 0x000000170a003986 */ /* 0x0003e2000c10110e */
[----:B------:R-:W-:Y:S01]  /*b990*/  ULDC UR7, c[0x0][0x228] ;  /* 0x00008a0000077ab9 */ /* 0x000fe20000000800 */
[----:B------:R-:W-:Y:S01]  /*b9a0*/  SHF.R.S32.HI R16, RZ, 0x1f, R0 ;  /* 0x0000001fff107819 */ /* 0x000fe20000011400 */
[----:B------:R-:W-:Y:S01]  /*b9b0*/  ULDC UR4, c[0x0][0x248] ;  /* 0x0000920000047ab9 */ /* 0x000fe20000000800 */
[----:B------:R-:W-:Y:S01]  /*b9c0*/  ISETP.LT.AND P1, PT, R8, UR6, !P1 ;  /* 0x0000000608007c0c */ /* 0x000fe2000cf21270 */
[----:B------:R2:W-:Y:S01]  /*b9d0*/  @P6 STG.E.U8 desc[UR14][R12.64], R21 ;  /* 0x000000150c006986 */ /* 0x0005e2000c10110e */
[----:B------:R-:W-:Y:S01]  /*b9e0*/  ISETP.LT.AND P5, PT, R6, UR7, !P4 ;  /* 0x0000000706007c0c */ /* 0x000fe2000e7a1270 */
[----:B------:R-:W-:Y:S01]  /*b9f0*/  ULDC UR6, c[0x0][0x228] ;  /* 0x00008a0000067ab9 */ /* 0x000fe20000000800 */
[----:B------:R-:W-:Y:S01]  /*ba00*/  ISETP.LT.AND P4, PT, R8, UR8, !P4 ;  /* 0x0000000808007c0c */ /* 0x000fe2000e781270 */
[----:B------:R-:W-:Y:S01]  /*ba10*/  ULDC UR7, c[0x0][0x228] ;  /* 0x00008a0000077ab9 */ /* 0x000fe20000000800 */
[----:B0-----:R-:W-:Y:S01]  /*ba20*/  IADD3 R14, P6, R9, R4, RZ ;  /* 0x00000004090e7210 */ /* 0x001fe20007fde0ff */
[----:B------:R-:W-:Y:S01]  /*ba30*/  ULDC UR8, c[0x0][0x228] ;  /* 0x00008a0000087ab9 */ /* 0x000fe20000000800 */
[----:B-1----:R-:W-:-:S02]  /*ba40*/  IADD3 R10, P3, R0, R3, RZ ;  /* 0x00000003000a7210 */ /* 0x002fc40007f7e0ff */
[----:B------:R-:W-:Y:S01]  /*ba50*/  PRMT R17, R17, 0x7773, RZ ;  /* 0x0000777311117816 */ /* 0x000fe200000000ff */
[--C-:B------:R-:W-:Y:S01]  /*ba60*/  IMAD.X R15, R20, 0x1, R5.reuse, P6 ;  /* 0x00000001140f7824 */ /* 0x100fe200030e0605 */
[----:B------:R-:W-:Y:S01]  /*ba70*/  ISETP.GE.AND P6, PT, R7, UR5, PT ;  /* 0x0000000507007c0c */ /* 0x000fe2000bfc6270 */
[----:B------:R-:W-:Y:S01]  /*ba80*/  IMAD.X R11, R16, 0x1, R2, P3 ;  /* 0x00000001100b7824 */ /* 0x000fe200018e0602 */
[C---:B--2---:R-:W-:Y:S01]  /*ba90*/  IADD3 R12, P3, R0.reuse, R4, RZ ;  /* 0x00000004000c7210 */ /* 0x044fe20007f7e0ff */
[----:B------:R-:W-:Y:S01]  /*baa0*/  VIADD R0, R0, UR4 ;  /* 0x0000000400007c36 */ /* 0x000fe20008000000 */
[C---:B------:R-:W-:Y:S01]  /*bab0*/  PRMT R9, R18.reuse, 0x7770, RZ ;  /* 0x0000777012097816 */ /* 0x040fe200000000ff */
[----:B------:R-:W-:Y:S01]  /*bac0*/  ULDC UR5, c[0x0][0x248] ;  /* 0x0000920000057ab9 */ /* 0x000fe20000000800 */
[----:B------:R-:W-:Y:S01]  /*bad0*/  PRMT R7, R18, 0x7771, RZ ;  /* 0x0000777112077816 */ /* 0x000fe200000000ff */
[----:B------:R-:W-:Y:S01]  /*bae0*/  IMAD.X R13, R16, 0x1, R5, P3 ;  /* 0x00000001100d7824 */ /* 0x000fe200018e0605 */
[----:B------:R0:W-:Y:S01]  /*baf0*/  @P1 STG.E.U8 desc[UR14][R14.64], R17 ;  /* 0x000000110e001986 */ /* 0x0001e2000c10110e */
[----:B------:R-:W-:Y:S01]  /*bb00*/  VIADD R16, R0, UR5 ;  /* 0x0000000500107c36 */ /* 0x000fe20008000000 */
[----:B------:R-:W-:Y:S01]  /*bb10*/  ULDC UR4, c[0x0][0x248] ;  /* 0x0000920000047ab9 */ /* 0x000fe20000000800 */
[----:B------:R-:W-:Y:S01]  /*bb20*/  ULDC UR5, c[0x0][0x228] ;  /* 0x00008a0000057ab9 */ /* 0x000fe20000000800 */
[----:B------:R1:W-:Y:S01]  /*bb30*/  @P5 STG.E.U8 desc[UR14][R10.64], R9 ;  /* 0x000000090a005986 */ /* 0x0003e2000c10110e */
[----:B------:R-:W-:-:S02]  /*bb40*/  ISETP.LT.AND P1, PT, R6, UR8, !P0 ;  /* 0x0000000806007c0c */ /* 0x000fc4000c721270 */
[----:B------:R-:W-:Y:S01]  /*bb50*/  ISETP.LT.AND P0, PT, R8, UR5, !P0 ;  /* 0x0000000508007c0c */ /* 0x000fe2000c701270 */
[----:B------:R2:W-:Y:S01]  /*bb60*/  @P4 STG.E.U8 desc[UR14][R12.64], R7 ;  /* 0x000000070c004986 */ /* 0x0005e2000c10110e */
[C---:B------:R-:W-:Y:S02]  /*bb70*/  PRMT R25, R18.reuse, 0x7772, RZ ;  /* 0x0000777212197816 */ /* 0x040fe400000000ff */
[----:B------:R-:W-:Y:S02]  /*bb80*/  PRMT R23, R18, 0x7773, RZ ;  /* 0x0000777312177816 */ /* 0x000fe400000000ff */
[-C--:B0-----:R-:W-:Y:S02]  /*bb90*/  IADD3 R14, P5, R16, R3.reuse, RZ ;  /* 0x00000003100e7210 */ /* 0x081fe40007fbe0ff */
[----:B-1----:R-:W-:Y:S02]  /*bba0*/  SHF.R.S32.HI R9, RZ, 0x1f, R0 ;  /* 0x0000001fff097819 */ /* 0x002fe40000011400 */
[----:B------:R-:W-:-:S02]  /*bbb0*/  IADD3 R10, P3, R0, R3, RZ ;  /* 0x00000003000a7210 */ /* 0x000fc40007f7e0ff */
[-C--:B--2---:R-:W-:Y:S01]  /*bbc0*/  IADD3 R12, P4, R0, R4.reuse, RZ ;  /* 0x00000004000c7210 */ /* 0x084fe20007f9e0ff */
[C---:B------:R-:W-:Y:S01]  /*bbd0*/  VIADD R0, R16.reuse, UR4 ;  /* 0x0000000410007c36 */ /* 0x040fe20008000000 */
[----:B------:R-:W-:Y:S01]  /*bbe0*/  SHF.R.S32.HI R7, RZ, 0x1f, R16 ;  /* 0x0000001fff077819 */ /* 0x000fe20000011410 */
[C-C-:B------:R-:W-:Y:S01]  /*bbf0*/  IMAD.X R11, R9.reuse, 0x1, R2.reuse, P3 ;  /* 0x00000001090b7824 */ /* 0x140fe200018e0602 */
[----:B------:R-:W-:Y:S01]  /*bc00*/  ULDC UR4, c[0x0][0x228] ;  /* 0x00008a0000047ab9 */ /* 0x000fe20000000800 */
[--C-:B------:R-:W-:Y:S01]  /*bc10*/  IMAD.X R13, R9, 0x1, R5.reuse, P4 ;  /* 0x00000001090d7824 */ /* 0x100fe200020e0605 */
[----:B------:R-:W-:Y:S01]  /*bc20*/  IADD3 R16, P4, R16, R4, RZ ;  /* 0x0000000410107210 */ /* 0x000fe20007f9e0ff */
[C---:B------:R-:W-:Y:S01]  /*bc30*/  IMAD.X R15, R7.reuse, 0x1, R2, P5 ;  /* 0x00000001070f7824 */ /* 0x040fe200028e0602 */
[----:B------:R-:W-:Y:S02]  /*bc40*/  SHF.R.S32.HI R9, RZ, 0x1f, R0 ;  /* 0x0000001fff097819 */ /* 0x000fe40000011400 */
[----:B------:R-:W-:Y:S01]  /*bc50*/  IADD3 R20, P3, R0, R3, RZ ;  /* 0x0000000300147210 */ /* 0x000fe20007f7e0ff */
[----:B------:R-:W-:Y:S01]  /*bc60*/  IMAD.X R17, R7, 0x1, R5, P4 ;  /* 0x0000000107117824 */ /* 0x000fe200020e0605 */
[----:B------:R-:W-:-:S02]  /*bc70*/  ISETP.LT.AND P5, PT, R6, UR6, !P2 ;  /* 0x0000000606007c0c */ /* 0x000fc4000d7a1270 */
[----:B------:R-:W-:Y:S01]  /*bc80*/  ISETP.LT.AND P2, PT, R8, UR4, !P2 ;  /* 0x0000000408007c0c */ /* 0x000fe2000d741270 */
[----:B------:R-:W-:Y:S01]  /*bc90*/  ULDC UR4, c[0x0][0x228] ;  /* 0x00008a0000047ab9 */ /* 0x000fe20000000800 */
[----:B------:R-:W-:Y:S01]  /*bca0*/  ISETP.LT.AND P4, PT, R6, UR7, !P6 ;  /* 0x0000000706007c0c */ /* 0x000fe2000f781270 */
[----:B------:R-:W-:Y:S01]  /*bcb0*/  IMAD.X R21, R9, 0x1, R2, P3 ;  /* 0x0000000109157824 */ /* 0x000fe200018e0602 */
[----:B------:R-:W-:Y:S02]  /*bcc0*/  IADD3 R4, P3, R0, R4, RZ ;  /* 0x0000000400047210 */ /* 0x000fe40007f7e0ff */
[----:B------:R-:W-:Y:S02]  /*bcd0*/  ISETP.LT.AND P6, PT, R8, UR4, !P6 ;  /* 0x0000000408007c0c */ /* 0x000fe4000f7c1270 */
[----:B------:R-:W-:Y:S01]  /*bce0*/  PRMT R3, R19, 0x7773, RZ ;  /* 0x0000777313037816 */ /* 0x000fe200000000ff */
[----:B------:R-:W-:Y:S01]  /*bcf0*/  IMAD.X R5, R9, 0x1, R5, P3 ;  /* 0x0000000109057824 */ /* 0x000fe200018e0605 */
[C---:B------:R-:W-:Y:S01]  /*bd00*/  PRMT R7, R19.reuse, 0x7772, RZ ;  /* 0x0000777213077816 */ /* 0x040fe200000000ff */
[----:B------:R0:W-:Y:S01]  /*bd10*/  @P5 STG.E.U8 desc[UR14][R10.64], R25 ;  /* 0x000000190a005986 */ /* 0x0001e2000c10110e */
[----:B------:R-:W-:-:S02]  /*bd20*/  PRMT R9, R19, 0x7771, RZ ;  /* 0x0000777113097816 */ /* 0x000fc400000000ff */
[----:B------:R-:W-:Y:S01]  /*bd30*/  PRMT R19, R19, 0x7770, RZ ;  /* 0x0000777013137816 */ /* 0x000fe200000000ff */
[----:B------:R0:W-:Y:S04]  /*bd40*/  @P2 STG.E.U8 desc[UR14][R12.64], R23 ;  /* 0x000000170c002986 */ /* 0x0001e8000c10110e */
[----:B------:R0:W-:Y:S04]  /*bd50*/  @P4 STG.E.U8 desc[UR14][R14.64], R19 ;  /* 0x000000130e004986 */ /* 0x0001e8000c10110e */
[----:B------:R0:W-:Y:S04]  /*bd60*/  @P6 STG.E.U8 desc[UR14][R16.64], R9 ;  /* 0x0000000910006986 */ /* 0x0001e8000c10110e */
[----:B------:R0:W-:Y:S01]  /*bd70*/  @P1 STG.E.U8 desc[UR14][R20.64], R7 ;  /* 0x0000000714001986 */ /* 0x0001e2000c10110e */
[----:B------:R-:W-:Y:S05]  /*bd80*/  @!P0 EXIT ;  /* 0x000000000000894d */ /* 0x000fea0003800000 */
[----:B------:R-:W-:Y:S01]  /*bd90*/  STG.E.U8 desc[UR14][R4.64], R3 ;  /* 0x0000000304007986 */ /* 0x000fe2000c10110e */
[----:B------:R-:W-:Y:S05]  /*bda0*/  EXIT ;  /* 0x000000000000794d */ /* 0x000fea0003800000 */
.L_x_2:
[----:B------:R-:W-:-:S00]  /*bdb0*/  BRA `(.L_x_2) ;  /* 0xfffffffc00fc7947 */ /* 0x000fc0000383ffff */
[----:B------:R-:W-:-:S00]  /*bdc0*/  NOP ;  /* 0x0000000000007918 */ /* 0x000fc00000000000 */
        /* <DEDUP_REMOVED lines=11> */
.L_x_3:


//--------------------- .nv.shared.matmul_kernel  --------------------------
	.section	.nv.shared.matmul_kernel,"aw",@nobits
	.sectionflags	@""
	.align	16
	.zero		1024


//--------------------- .nv.shared.reserved.0     --------------------------
	.section	.nv.shared.reserved.0,"aw",@nobits
	.weak		__nv_reservedSMEM_offset_0_alias
	.size		__nv_reservedSMEM_offset_0_alias, 0, 0
	.other		__nv_reservedSMEM_offset_0_alias,@"STO_CUDA_RESERVED_SHARED STV_DEFAULT"
__nv_reservedSMEM_offset_0_alias:
	.zero		0


//--------------------- .nv.constant0.matmul_kernel --------------------------
	.section	.nv.constant0.matmul_kernel,"a",@progbits
	.sectionflags	@""
	.align	4
.nv.constant0.matmul_kernel:
	.zero		608


//--------------------- SYMBOLS --------------------------

	.type		.nv.reservedSmem.offset0,@object
	.size		.nv.reservedSmem.offset0,0x4
